	.target	sm_100a

	.elftype	@"ET_EXEC"


//--------------------- .note.nv.tkinfo           --------------------------
	.section	.note.nv.tkinfo,"",@"SHT_NOTE"
	.sectionflags	@"SHF_NOTE_NV_TKINFO"
	.tkinfo
        /*0018*/ 	.word	0x00000002
        /*0030*/ 	.string	""
        /*0030*/ 	.string	"ptxas"
        /*0030*/ 	.string	"Cuda compilation tools, release 13.0, V13.0.88"
        /*0030*/ 	.string	"Build cuda_13.0.r13.0/compiler.36424714_0"
        /*0030*/ 	.string	"-arch sm_100a -m 64 "



//--------------------- .note.nv.cuinfo           --------------------------
	.section	.note.nv.cuinfo,"",@"SHT_NOTE"
	.sectionflags	@"SHF_NOTE_NV_CUINFO"
        /*0018*/ 	.short	0x0002
        /*001a*/ 	.short	0x0064
        /*001c*/ 	.short	0x0082
	.zero		2


//--------------------- .nv.info                  --------------------------
	.section	.nv.info,"",@"SHT_CUDA_INFO"
	.align	4


	//----- nvinfo : EIATTR_REGCOUNT
	.align		4
        /*0000*/ 	.byte	0x04, 0x2f
        /*0002*/ 	.short	(.L_19 - .L_18)
	.align		4
.L_18:
        /*0004*/ 	.word	index@(_ZN7cutlass13device_kernelINS_4gemm6kernel13GemmUniversalIN4cute5tupleIJiiiiEEENS1_10collective13CollectiveMmaINS1_35MainloopSm100TmaUmmaWarpSpecializedILi8ELi2ELi4ENS5_IJNS4_1CILi1EEESB_SB_EEEEENS5_IJNSA_ILi128EEENSA_ILi64EEESE_EEENS_12float_e4m3_tENS5_IJlSB_lEEESH_SI_NS4_8TiledMMAINS4_8MMA_AtomIJNS4_10MMA_TraitsINS4_19SM100_MMA_F8F6F4_SSEJSH_SH_fSE_SF_NS4_17integral_constantINS4_4UMMA5MajorELSP_0EEESQ_NSN_INSO_7ScaleInELSR_0EEESS_EEEEEENS4_6LayoutISC_NS5_IJNSA_ILi0EEESW_SW_EEEEENS5_IJNS4_10UnderscoreESZ_SZ_EEEEENS4_13SM90_TMA_LOADENS4_14ComposedLayoutINS4_7SwizzleILi3ELi4ELi3EEENS4_18smem_ptr_flag_bitsILi8EEENSV_INS5_IJNSA_ILi8EEESE_EEENS5_IJSE_SB_EEEEEEEvNS4_8identityES12_S1C_vS1D_EENS_8epilogue10collective18CollectiveEpilogueINS1F_23Sm100TmaWarpSpecializedILi1ELi1ELi64ELb0ELb0EEEJSG_NS5_IJNSV_ISE_SB_EENSV_ISF_SB_EEEEESH_SI_SH_SI_NS1F_6fusion15FusionCallbacksIS1J_NS1N_17LinearCombinationISH_fSH_fLNS_15FloatRoundStyleE2EEESG_S1M_JEEENS4_5SM1004TMEM4LOAD26SM100_TMEM_LOAD_32dp32b64xES12_NS13_INS14_ILi2ELi4ELi3EEES17_NSV_INS5_IJS18_SF_EEENS5_IJSF_SB_EEEEEEENS4_39AutoVectorizingCopyWithAssumedAlignmentILi128EEENS4_14SM90_TMA_STOREES21_S23_S23_EEEvvEEEEvNT_6ParamsE)
        /*0008*/ 	.word	0x000000c2


	//----- nvinfo : EIATTR_FRAME_SIZE
	.align		4
.L_19:
        /*000c*/ 	.byte	0x04, 0x11
        /*000e*/ 	.short	(.L_21 - .L_20)
	.align		4
.L_20:
        /*0010*/ 	.word	index@($__internal_2_$__cuda_sm10x_tcgen05_guardrail_trap_unallocated_columns_being_dealloced)
        /*0014*/ 	.word	0x00000000


	//----- nvinfo : EIATTR_FRAME_SIZE
	.align		4
.L_21:
        /*0018*/ 	.byte	0x04, 0x11
        /*001a*/ 	.short	(.L_23 - .L_22)
	.align		4
.L_22:
        /*001c*/ 	.word	index@($__internal_1_$__cuda_sm10x_tcgen05_guardrail_trap_phase_invalid_during_alloc)
        /*0020*/ 	.word	0x00000000


	//----- nvinfo : EIATTR_FRAME_SIZE
	.align		4
.L_23:
        /*0024*/ 	.byte	0x04, 0x11
        /*0026*/ 	.short	(.L_25 - .L_24)
	.align		4
.L_24:
        /*0028*/ 	.word	index@($__internal_0_$__cuda_sm10x_tcgen05_guardrail_trap_col_being_dealloced_not_returned_by_alloc)
        /*002c*/ 	.word	0x00000000


	//----- nvinfo : EIATTR_FRAME_SIZE
	.align		4
.L_25:
        /*0030*/ 	.byte	0x04, 0x11
        /*0032*/ 	.short	(.L_27 - .L_26)
	.align		4
.L_26:
        /*0034*/ 	.word	index@(_ZN7cutlass13device_kernelINS_4gemm6kernel13GemmUniversalIN4cute5tupleIJiiiiEEENS1_10collective13CollectiveMmaINS1_35MainloopSm100TmaUmmaWarpSpecializedILi8ELi2ELi4ENS5_IJNS4_1CILi1EEESB_SB_EEEEENS5_IJNSA_ILi128EEENSA_ILi64EEESE_EEENS_12float_e4m3_tENS5_IJlSB_lEEESH_SI_NS4_8TiledMMAINS4_8MMA_AtomIJNS4_10MMA_TraitsINS4_19SM100_MMA_F8F6F4_SSEJSH_SH_fSE_SF_NS4_17integral_constantINS4_4UMMA5MajorELSP_0EEESQ_NSN_INSO_7ScaleInELSR_0EEESS_EEEEEENS4_6LayoutISC_NS5_IJNSA_ILi0EEESW_SW_EEEEENS5_IJNS4_10UnderscoreESZ_SZ_EEEEENS4_13SM90_TMA_LOADENS4_14ComposedLayoutINS4_7SwizzleILi3ELi4ELi3EEENS4_18smem_ptr_flag_bitsILi8EEENSV_INS5_IJNSA_ILi8EEESE_EEENS5_IJSE_SB_EEEEEEEvNS4_8identityES12_S1C_vS1D_EENS_8epilogue10collective18CollectiveEpilogueINS1F_23Sm100TmaWarpSpecializedILi1ELi1ELi64ELb0ELb0EEEJSG_NS5_IJNSV_ISE_SB_EENSV_ISF_SB_EEEEESH_SI_SH_SI_NS1F_6fusion15FusionCallbacksIS1J_NS1N_17LinearCombinationISH_fSH_fLNS_15FloatRoundStyleE2EEESG_S1M_JEEENS4_5SM1004TMEM4LOAD26SM100_TMEM_LOAD_32dp32b64xES12_NS13_INS14_ILi2ELi4ELi3EEES17_NSV_INS5_IJS18_SF_EEENS5_IJSF_SB_EEEEEEENS4_39AutoVectorizingCopyWithAssumedAlignmentILi128EEENS4_14SM90_TMA_STOREES21_S23_S23_EEEvvEEEEvNT_6ParamsE)
        /*0038*/ 	.word	0x00000000


	//----- nvinfo : EIATTR_MIN_STACK_SIZE
	.align		4
.L_27:
        /*003c*/ 	.byte	0x04, 0x12
        /*003e*/ 	.short	(.L_29 - .L_28)
	.align		4
.L_28:
        /*0040*/ 	.word	index@(_ZN7cutlass13device_kernelINS_4gemm6kernel13GemmUniversalIN4cute5tupleIJiiiiEEENS1_10collective13CollectiveMmaINS1_35MainloopSm100TmaUmmaWarpSpecializedILi8ELi2ELi4ENS5_IJNS4_1CILi1EEESB_SB_EEEEENS5_IJNSA_ILi128EEENSA_ILi64EEESE_EEENS_12float_e4m3_tENS5_IJlSB_lEEESH_SI_NS4_8TiledMMAINS4_8MMA_AtomIJNS4_10MMA_TraitsINS4_19SM100_MMA_F8F6F4_SSEJSH_SH_fSE_SF_NS4_17integral_constantINS4_4UMMA5MajorELSP_0EEESQ_NSN_INSO_7ScaleInELSR_0EEESS_EEEEEENS4_6LayoutISC_NS5_IJNSA_ILi0EEESW_SW_EEEEENS5_IJNS4_10UnderscoreESZ_SZ_EEEEENS4_13SM90_TMA_LOADENS4_14ComposedLayoutINS4_7SwizzleILi3ELi4ELi3EEENS4_18smem_ptr_flag_bitsILi8EEENSV_INS5_IJNSA_ILi8EEESE_EEENS5_IJSE_SB_EEEEEEEvNS4_8identityES12_S1C_vS1D_EENS_8epilogue10collective18CollectiveEpilogueINS1F_23Sm100TmaWarpSpecializedILi1ELi1ELi64ELb0ELb0EEEJSG_NS5_IJNSV_ISE_SB_EENSV_ISF_SB_EEEEESH_SI_SH_SI_NS1F_6fusion15FusionCallbacksIS1J_NS1N_17LinearCombinationISH_fSH_fLNS_15FloatRoundStyleE2EEESG_S1M_JEEENS4_5SM1004TMEM4LOAD26SM100_TMEM_LOAD_32dp32b64xES12_NS13_INS14_ILi2ELi4ELi3EEES17_NSV_INS5_IJS18_SF_EEENS5_IJSF_SB_EEEEEEENS4_39AutoVectorizingCopyWithAssumedAlignmentILi128EEENS4_14SM90_TMA_STOREES21_S23_S23_EEEvvEEEEvNT_6ParamsE)
        /*0044*/ 	.word	0x00000000
.L_29:


//--------------------- .nv.compat                --------------------------
	.section	.nv.compat,"",@"SHT_CUDA_COMPAT_INFO"
	.align	4
        /*0000*/ 	.byte	0x02, 0x09, 0x01, 0x00, 0x02, 0x02, 0x02, 0x00, 0x02, 0x05, 0x05, 0x00, 0x03, 0x07, 0x01, 0x01
        /*0010*/ 	.byte	0x02, 0x03, 0x01, 0x00, 0x02, 0x06, 0x01, 0x00, 0x04, 0x0b, 0x08, 0x00, 0x09, 0x00, 0x00, 0x00
        /*0020*/ 	.byte	0x00, 0x00, 0x00, 0x00


//--------------------- .nv.info._ZN7cutlass13device_kernelINS_4gemm6kernel13GemmUniversalIN4cute5tupleIJiiiiEEENS1_10collective13CollectiveMmaINS1_35MainloopSm100TmaUmmaWarpSpecializedILi8ELi2ELi4ENS5_IJNS4_1CILi1EEESB_SB_EEEEENS5_IJNSA_ILi128EEENSA_ILi64EEESE_EEENS_12float_e4m3_tENS5_IJlSB_lEEESH_SI_NS4_8TiledMMAINS4_8MMA_AtomIJNS4_10MMA_TraitsINS4_19SM100_MMA_F8F6F4_SSEJSH_SH_fSE_SF_NS4_17integral_constantINS4_4UMMA5MajorELSP_0EEESQ_NSN_INSO_7ScaleInELSR_0EEESS_EEEEEENS4_6LayoutISC_NS5_IJNSA_ILi0EEESW_SW_EEEEENS5_IJNS4_10UnderscoreESZ_SZ_EEEEENS4_13SM90_TMA_LOADENS4_14ComposedLayoutINS4_7SwizzleILi3ELi4ELi3EEENS4_18smem_ptr_flag_bitsILi8EEENSV_INS5_IJNSA_ILi8EEESE_EEENS5_IJSE_SB_EEEEEEEvNS4_8identityES12_S1C_vS1D_EENS_8epilogue10collective18CollectiveEpilogueINS1F_23Sm100TmaWarpSpecializedILi1ELi1ELi64ELb0ELb0EEEJSG_NS5_IJNSV_ISE_SB_EENSV_ISF_SB_EEEEESH_SI_SH_SI_NS1F_6fusion15FusionCallbacksIS1J_NS1N_17LinearCombinationISH_fSH_fLNS_15FloatRoundStyleE2EEESG_S1M_JEEENS4_5SM1004TMEM4LOAD26SM100_TMEM_LOAD_32dp32b64xES12_NS13_INS14_ILi2ELi4ELi3EEES17_NSV_INS5_IJS18_SF_EEENS5_IJSF_SB_EEEEEEENS4_39AutoVectorizingCopyWithAssumedAlignmentILi128EEENS4_14SM90_TMA_STOREES21_S23_S23_EEEvvEEEEvNT_6ParamsE --------------------------
	.section	.nv.info._ZN7cutlass13device_kernelINS_4gemm6kernel13GemmUniversalIN4cute5tupleIJiiiiEEENS1_10collective13CollectiveMmaINS1_35MainloopSm100TmaUmmaWarpSpecializedILi8ELi2ELi4ENS5_IJNS4_1CILi1EEESB_SB_EEEEENS5_IJNSA_ILi128EEENSA_ILi64EEESE_EEENS_12float_e4m3_tENS5_IJlSB_lEEESH_SI_NS4_8TiledMMAINS4_8MMA_AtomIJNS4_10MMA_TraitsINS4_19SM100_MMA_F8F6F4_SSEJSH_SH_fSE_SF_NS4_17integral_constantINS4_4UMMA5MajorELSP_0EEESQ_NSN_INSO_7ScaleInELSR_0EEESS_EEEEEENS4_6LayoutISC_NS5_IJNSA_ILi0EEESW_SW_EEEEENS5_IJNS4_10UnderscoreESZ_SZ_EEEEENS4_13SM90_TMA_LOADENS4_14ComposedLayoutINS4_7SwizzleILi3ELi4ELi3EEENS4_18smem_ptr_flag_bitsILi8EEENSV_INS5_IJNSA_ILi8EEESE_EEENS5_IJSE_SB_EEEEEEEvNS4_8identityES12_S1C_vS1D_EENS_8epilogue10collective18CollectiveEpilogueINS1F_23Sm100TmaWarpSpecializedILi1ELi1ELi64ELb0ELb0EEEJSG_NS5_IJNSV_ISE_SB_EENSV_ISF_SB_EEEEESH_SI_SH_SI_NS1F_6fusion15FusionCallbacksIS1J_NS1N_17LinearCombinationISH_fSH_fLNS_15FloatRoundStyleE2EEESG_S1M_JEEENS4_5SM1004TMEM4LOAD26SM100_TMEM_LOAD_32dp32b64xES12_NS13_INS14_ILi2ELi4ELi3EEES17_NSV_INS5_IJS18_SF_EEENS5_IJSF_SB_EEEEEEENS4_39AutoVectorizingCopyWithAssumedAlignmentILi128EEENS4_14SM90_TMA_STOREES21_S23_S23_EEEvvEEEEvNT_6ParamsE,"",@"SHT_CUDA_INFO"
	.sectionflags	@""
	.align	4


	//----- nvinfo : EIATTR_CUDA_API_VERSION
	.align		4
        /*0000*/ 	.byte	0x04, 0x37
        /*0002*/ 	.short	(.L_31 - .L_30)
.L_30:
        /*0004*/ 	.word	0x00000082


	//----- nvinfo : EIATTR_KPARAM_INFO
	.align		4
.L_31:
        /*0008*/ 	.byte	0x04, 0x17
        /*000a*/ 	.short	(.L_33 - .L_32)
.L_32:
        /*000c*/ 	.word	0x00000000
        /*0010*/ 	.short	0x0000
        /*0012*/ 	.short	0x0000
        /*0014*/ 	.byte	0x00, 0xf0, 0x01, 0x20


	//----- nvinfo : EIATTR_AT_ENTRY_FRAGMENTS
	.align		4
.L_33:
        /*0018*/ 	.byte	0x04, 0x4f
        /*001a*/ 	.short	(.L_35 - .L_34)


	//   ....[0]....
.L_34:
        /*001c*/ 	.word	0x00000006


	//----- nvinfo : EIATTR_RESERVED_SMEM_USED
	.align		4
.L_35:
        /*0020*/ 	.byte	0x01, 0x41
	.zero		2


	//----- nvinfo : EIATTR_SPARSE_MMA_MASK
	.align		4
        /*0024*/ 	.byte	0x03, 0x50
        /*0026*/ 	.short	0x0000


	//----- nvinfo : EIATTR_TCGEN05_1CTA_USED
	.align		4
        /*0028*/ 	.byte	0x01, 0x51
	.zero		2


	//----- nvinfo : EIATTR_MAXREG_COUNT
	.align		4
        /*002c*/ 	.byte	0x03, 0x1b
        /*002e*/ 	.short	0x00ff


	//----- nvinfo : EIATTR_NUM_BARRIERS
	.align		4
        /*0030*/ 	.byte	0x02, 0x4c
        /*0032*/ 	.byte	0x07
	.zero		1


	//----- nvinfo : EIATTR_EXTERNS
	.align		4
        /*0034*/ 	.byte	0x04, 0x0f
        /*0036*/ 	.short	(.L_37 - .L_36)


	//   ....[0]....
	.align		4
.L_36:
        /*0038*/ 	.word	index@(__assertfail)


	//----- nvinfo : EIATTR_MERCURY_ISA_VERSION
	.align		4
.L_37:
        /*003c*/ 	.byte	0x03, 0x5f
        /*003e*/ 	.short	0x0101


	//----- nvinfo : EIATTR_INT_WARP_WIDE_INSTR_OFFSETS
	.align		4
        /*0040*/ 	.byte	0x04, 0x31
        /*0042*/ 	.short	(.L_39 - .L_38)


	//   ....[0]....
.L_38:
        /*0044*/ 	.word	0x00001e00


	//   ....[1]....
        /*0048*/ 	.word	0x00003a90


	//   ....[2]....
        /*004c*/ 	.word	0x00003ab0


	//   ....[3]....
        /*0050*/ 	.word	0x00003ae0


	//   ....[4]....
        /*0054*/ 	.word	0x000044f0


	//   ....[5]....
        /*0058*/ 	.word	0x000045e0


	//----- nvinfo : EIATTR_COOP_GROUP_MASK_REGIDS
	.align		4
.L_39:
        /*005c*/ 	.byte	0x04, 0x29
        /*005e*/ 	.short	(.L_41 - .L_40)


	//   ....[0]....
.L_40:
        /*0060*/ 	.word	0xffffffff


	//   ....[1]....
        /*0064*/ 	.word	0xffffffff


	//   ....[2]....
        /*0068*/ 	.word	0xffffffff


	//   ....[3]....
        /*006c*/ 	.word	0xffffffff


	//   ....[4]....
        /*0070*/ 	.word	0xffffffff


	//   ....[5]....
        /*0074*/ 	.word	0xffffffff


	//   ....[6]....
        /*0078*/ 	.word	0xffffffff


	//   ....[7]....
        /*007c*/ 	.word	0xffffffff


	//   ....[8]....
        /*0080*/ 	.word	0xffffffff


	//   ....[9]....
        /*0084*/ 	.word	0xffffffff


	//   ....[10]....
        /*0088*/ 	.word	0xffffffff


	//   ....[11]....
        /*008c*/ 	.word	0xffffffff


	//   ....[12]....
        /*0090*/ 	.word	0xffffffff


	//----- nvinfo : EIATTR_COOP_GROUP_INSTR_OFFSETS
	.align		4
.L_41:
        /*0094*/ 	.byte	0x04, 0x28
        /*0096*/ 	.short	(.L_43 - .L_42)


	//   ....[0]....
.L_42:
        /*0098*/ 	.word	0x00000090


	//   ....[1]....
        /*009c*/ 	.word	0x000004d0


	//   ....[2]....
        /*00a0*/ 	.word	0x000006c0


	//   ....[3]....
        /*00a4*/ 	.word	0x00000800


	//   ....[4]....
        /*00a8*/ 	.word	0x00000900


	//   ....[5]....
        /*00ac*/ 	.word	0x00000a70


	//   ....[6]....
        /*00b0*/ 	.word	0x00000c10


	//   ....[7]....
        /*00b4*/ 	.word	0x00001ce0


	//   ....[8]....
        /*00b8*/ 	.word	0x00002d00


	//   ....[9]....
        /*00bc*/ 	.word	0x00002f10


	//   ....[10]....
        /*00c0*/ 	.word	0x00002f40


	//   ....[11]....
        /*00c4*/ 	.word	0x00003970


	//   ....[12]....
        /*00c8*/ 	.word	0x00003ba0


	//----- nvinfo : EIATTR_VRC_CTA_INIT_COUNT
	.align		4
.L_43:
        /*00cc*/ 	.byte	0x02, 0x4a
        /*00ce*/ 	.byte	0x80
	.zero		1


	//----- nvinfo : EIATTR_SYSCALL_OFFSETS
	.align		4
        /*00d0*/ 	.byte	0x04, 0x46
        /*00d2*/ 	.short	(.L_45 - .L_44)


	//   ....[0]....
.L_44:
        /*00d4*/ 	.word	0x00004fd0


	//   ....[1]....
        /*00d8*/ 	.word	0x00005110


	//   ....[2]....
        /*00dc*/ 	.word	0x000058b0


	//----- nvinfo : EIATTR_MBARRIER_INSTR_OFFSETS
	.align		4
.L_45:
        /*00e0*/ 	.byte	0x04, 0x39
        /*00e2*/ 	.short	(.L_47 - .L_46)


	//   ....[0]....
.L_46:
        /*00e4*/ 	.word	0x000005b0
        /*00e8*/ 	.word	0x000000ff
        /*00ec*/ 	.word	0x00000000
        /*00f0*/ 	.short	0x0100
        /*00f2*/ 	.byte	0x05
	.zero		1


	//   ....[1]....
        /*00f4*/ 	.word	0x000005c0
        /*00f8*/ 	.word	0x000000ff
        /*00fc*/ 	.word	0x00000040
        /*0100*/ 	.short	0x0100
        /*0102*/ 	.byte	0x05
	.zero		1


	//   ....[2]....
        /*0104*/ 	.word	0x000005d0
        /*0108*/ 	.word	0x000000ff
        /*010c*/ 	.word	0x00000008
        /*0110*/ 	.short	0x0100
        /*0112*/ 	.byte	0x05
	.zero		1


	//   ....[3]....
        /*0114*/ 	.word	0x000005e0
        /*0118*/ 	.word	0x000000ff
        /*011c*/ 	.word	0x00000048
        /*0120*/ 	.short	0x0100
        /*0122*/ 	.byte	0x05
	.zero		1


	//   ....[4]....
        /*0124*/ 	.word	0x000005f0
        /*0128*/ 	.word	0x000000ff
        /*012c*/ 	.word	0x00000010
        /*0130*/ 	.short	0x0100
        /*0132*/ 	.byte	0x05
	.zero		1


	//   ....[5]....
        /*0134*/ 	.word	0x00000600
        /*0138*/ 	.word	0x000000ff
        /*013c*/ 	.word	0x00000050
        /*0140*/ 	.short	0x0100
        /*0142*/ 	.byte	0x05
	.zero		1


	//   ....[6]....
        /*0144*/ 	.word	0x00000610
        /*0148*/ 	.word	0x000000ff
        /*014c*/ 	.word	0x00000018
        /*0150*/ 	.short	0x0100
        /*0152*/ 	.byte	0x05
	.zero		1


	//   ....[7]....
        /*0154*/ 	.word	0x00000620
        /*0158*/ 	.word	0x000000ff
        /*015c*/ 	.word	0x00000058
        /*0160*/ 	.short	0x0100
        /*0162*/ 	.byte	0x05
	.zero		1


	//   ....[8]....
        /*0164*/ 	.word	0x00000630
        /*0168*/ 	.word	0x000000ff
        /*016c*/ 	.word	0x00000020
        /*0170*/ 	.short	0x0100
        /*0172*/ 	.byte	0x05
	.zero		1


	//   ....[9]....
        /*0174*/ 	.word	0x00000640
        /*0178*/ 	.word	0x000000ff
        /*017c*/ 	.word	0x00000060
        /*0180*/ 	.short	0x0100
        /*0182*/ 	.byte	0x05
	.zero		1


	//   ....[10]....
        /*0184*/ 	.word	0x00000650
        /*0188*/ 	.word	0x000000ff
        /*018c*/ 	.word	0x00000028
        /*0190*/ 	.short	0x0100
        /*0192*/ 	.byte	0x05
	.zero		1


	//   ....[11]....
        /*0194*/ 	.word	0x00000660
        /*0198*/ 	.word	0x000000ff
        /*019c*/ 	.word	0x00000068
        /*01a0*/ 	.short	0x0100
        /*01a2*/ 	.byte	0x05
	.zero		1


	//   ....[12]....
        /*01a4*/ 	.word	0x00000670
        /*01a8*/ 	.word	0x000000ff
        /*01ac*/ 	.word	0x00000030
        /*01b0*/ 	.short	0x0100
        /*01b2*/ 	.byte	0x05
	.zero		1


	//   ....[13]....
        /*01b4*/ 	.word	0x00000680
        /*01b8*/ 	.word	0x000000ff
        /*01bc*/ 	.word	0x00000070
        /*01c0*/ 	.short	0x0100
        /*01c2*/ 	.byte	0x05
	.zero		1


	//   ....[14]....
        /*01c4*/ 	.word	0x00000690
        /*01c8*/ 	.word	0x000000ff
        /*01cc*/ 	.word	0x00000038
        /*01d0*/ 	.short	0x0100
        /*01d2*/ 	.byte	0x05
	.zero		1


	//   ....[15]....
        /*01d4*/ 	.word	0x000006a0
        /*01d8*/ 	.word	0x000000ff
        /*01dc*/ 	.word	0x00000078
        /*01e0*/ 	.short	0x0100
        /*01e2*/ 	.byte	0x05
	.zero		1


	//   ....[16]....
        /*01e4*/ 	.word	0x000007d0
        /*01e8*/ 	.word	0x000000ff
        /*01ec*/ 	.word	0x00000080
        /*01f0*/ 	.short	0x0100
        /*01f2*/ 	.byte	0x06
	.zero		1


	//   ....[17]....
        /*01f4*/ 	.word	0x000007e0
        /*01f8*/ 	.word	0x000000ff
        /*01fc*/ 	.word	0x00000088
        /*0200*/ 	.short	0x0100
        /*0202*/ 	.byte	0x06
	.zero		1


	//   ....[18]....
        /*0204*/ 	.word	0x000008d0
        /*0208*/ 	.word	0x000000ff
        /*020c*/ 	.word	0x00000090
        /*0210*/ 	.short	0x0100
        /*0212*/ 	.byte	0x05
	.zero		1


	//   ....[19]....
        /*0214*/ 	.word	0x000008e0
        /*0218*/ 	.word	0x000000ff
        /*021c*/ 	.word	0x00000098
        /*0220*/ 	.short	0x0100
        /*0222*/ 	.byte	0x05
	.zero		1


	//   ....[20]....
        /*0224*/ 	.word	0x00000a20
        /*0228*/ 	.word	0x000000ff
        /*022c*/ 	.word	0x000000a0
        /*0230*/ 	.short	0x0100
        /*0232*/ 	.byte	0x05
	.zero		1


	//   ....[21]....
        /*0234*/ 	.word	0x00000a30
        /*0238*/ 	.word	0x000000ff
        /*023c*/ 	.word	0x000000b0
        /*0240*/ 	.short	0x0100
        /*0242*/ 	.byte	0x05
	.zero		1


	//   ....[22]....
        /*0244*/ 	.word	0x00000a40
        /*0248*/ 	.word	0x000000ff
        /*024c*/ 	.word	0x000000a8
        /*0250*/ 	.short	0x0100
        /*0252*/ 	.byte	0x05
	.zero		1


	//   ....[23]....
        /*0254*/ 	.word	0x00000a50
        /*0258*/ 	.word	0x000000ff
        /*025c*/ 	.word	0x000000b8
        /*0260*/ 	.short	0x0100
        /*0262*/ 	.byte	0x05
	.zero		1


	//   ....[24]....
        /*0264*/ 	.word	0x00000b80
        /*0268*/ 	.word	0x000000ff
        /*026c*/ 	.word	0x000000c0
        /*0270*/ 	.short	0x0100
        /*0272*/ 	.byte	0x06
	.zero		1


	//   ....[25]....
        /*0274*/ 	.word	0x00000b90
        /*0278*/ 	.word	0x000000ff
        /*027c*/ 	.word	0x000000e0
        /*0280*/ 	.short	0x0100
        /*0282*/ 	.byte	0x06
	.zero		1


	//   ....[26]....
        /*0284*/ 	.word	0x00000ba0
        /*0288*/ 	.word	0x000000ff
        /*028c*/ 	.word	0x000000c8
        /*0290*/ 	.short	0x0100
        /*0292*/ 	.byte	0x06
	.zero		1


	//   ....[27]....
        /*0294*/ 	.word	0x00000bb0
        /*0298*/ 	.word	0x000000ff
        /*029c*/ 	.word	0x000000e8
        /*02a0*/ 	.short	0x0100
        /*02a2*/ 	.byte	0x06
	.zero		1


	//   ....[28]....
        /*02a4*/ 	.word	0x00000bc0
        /*02a8*/ 	.word	0x000000ff
        /*02ac*/ 	.word	0x000000d0
        /*02b0*/ 	.short	0x0100
        /*02b2*/ 	.byte	0x06
	.zero		1


	//   ....[29]....
        /*02b4*/ 	.word	0x00000bd0
        /*02b8*/ 	.word	0x000000ff
        /*02bc*/ 	.word	0x000000f0
        /*02c0*/ 	.short	0x0100
        /*02c2*/ 	.byte	0x06
	.zero		1


	//   ....[30]....
        /*02c4*/ 	.word	0x00000be0
        /*02c8*/ 	.word	0x000000ff
        /*02cc*/ 	.word	0x000000d8
        /*02d0*/ 	.short	0x0100
        /*02d2*/ 	.byte	0x06
	.zero		1


	//   ....[31]....
        /*02d4*/ 	.word	0x00000bf0
        /*02d8*/ 	.word	0x000000ff
        /*02dc*/ 	.word	0x000000f8
        /*02e0*/ 	.short	0x0100
        /*02e2*/ 	.byte	0x06
	.zero		1


	//   ....[32]....
        /*02e4*/ 	.word	0x00000ce0
        /*02e8*/ 	.word	0x000000ff
        /*02ec*/ 	.word	0x00000100
        /*02f0*/ 	.short	0x0100
        /*02f2*/ 	.byte	0x05
	.zero		1


	//   ....[33]....
        /*02f4*/ 	.word	0x00000cf0
        /*02f8*/ 	.word	0x000000ff
        /*02fc*/ 	.word	0x00000110
        /*0300*/ 	.short	0x0100
        /*0302*/ 	.byte	0x05
	.zero		1


	//   ....[34]....
        /*0304*/ 	.word	0x00000d00
        /*0308*/ 	.word	0x000000ff
        /*030c*/ 	.word	0x00000108
        /*0310*/ 	.short	0x0100
        /*0312*/ 	.byte	0x05
	.zero		1


	//   ....[35]....
        /*0314*/ 	.word	0x00000d10
        /*0318*/ 	.word	0x000000ff
        /*031c*/ 	.word	0x00000118
        /*0320*/ 	.short	0x0100
        /*0322*/ 	.byte	0x05
	.zero		1


	//   ....[36]....
        /*0324*/ 	.word	0x000015e0
        /*0328*/ 	.word	0x00000003
        /*032c*/ 	.word	0x00000110
        /*0330*/ 	.short	0x010a
        /*0332*/ 	.byte	0xff
	.zero		1


	//   ....[37]....
        /*0334*/ 	.word	0x00001610
        /*0338*/ 	.word	0x00000003
        /*033c*/ 	.word	0x00000100
        /*0340*/ 	.short	0x0101
        /*0342*/ 	.byte	0xff
	.zero		1


	//   ....[38]....
        /*0344*/ 	.word	0x000016e0
        /*0348*/ 	.word	0x000000ff
        /*034c*/ 	.word	0x00000040
        /*0350*/ 	.short	0x010a
        /*0352*/ 	.byte	0x08
	.zero		1


	//   ....[39]....
        /*0354*/ 	.word	0x00001780
        /*0358*/ 	.word	0x000000ff
        /*035c*/ 	.word	0x00000040
        /*0360*/ 	.short	0x010a
        /*0362*/ 	.byte	0x21
	.zero		1


	//   ....[40]....
        /*0364*/ 	.word	0x000018d0
        /*0368*/ 	.word	0x000000ff
        /*036c*/ 	.word	0x00000040
        /*0370*/ 	.short	0x010a
        /*0372*/ 	.byte	0x08
	.zero		1


	//   ....[41]....
        /*0374*/ 	.word	0x000019e0
        /*0378*/ 	.word	0x000000ff
        /*037c*/ 	.word	0x00000098
        /*0380*/ 	.short	0x0101
        /*0382*/ 	.byte	0x04
	.zero		1


	//   ....[42]....
        /*0384*/ 	.word	0x00001a00
        /*0388*/ 	.word	0x000000ff
        /*038c*/ 	.word	0x00000040
        /*0390*/ 	.short	0x010a
        /*0392*/ 	.byte	0x08
	.zero		1


	//   ....[43]....
        /*0394*/ 	.word	0x00001a80
        /*0398*/ 	.word	0x000000ff
        /*039c*/ 	.word	0x00000040
        /*03a0*/ 	.short	0x010a
        /*03a2*/ 	.byte	0x11
	.zero		1


	//   ....[44]....
        /*03a4*/ 	.word	0x00001bd0
        /*03a8*/ 	.word	0x000000ff
        /*03ac*/ 	.word	0x00000040
        /*03b0*/ 	.short	0x010a
        /*03b2*/ 	.byte	0x08
	.zero		1


	//   ....[45]....
        /*03b4*/ 	.word	0x00001d10
        /*03b8*/ 	.word	0x00000002
        /*03bc*/ 	.word	0x000000a0
        /*03c0*/ 	.short	0x010a
        /*03c2*/ 	.byte	0xff
	.zero		1


	//   ....[46]....
        /*03c4*/ 	.word	0x00001dd0
        /*03c8*/ 	.word	0x00000002
        /*03cc*/ 	.word	0x00000000
        /*03d0*/ 	.short	0x0101
        /*03d2*/ 	.byte	0xff
	.zero		1


	//   ....[47]....
        /*03d4*/ 	.word	0x00002330
        /*03d8*/ 	.word	0x000000ff
        /*03dc*/ 	.word	0x00000000
        /*03e0*/ 	.short	0x010a
        /*03e2*/ 	.byte	0x05
	.zero		1


	//   ....[48]....
        /*03e4*/ 	.word	0x000023c0
        /*03e8*/ 	.word	0x000000ff
        /*03ec*/ 	.word	0x00000000
        /*03f0*/ 	.short	0x010a
        /*03f2*/ 	.byte	0x05
	.zero		1


	//   ....[49]....
        /*03f4*/ 	.word	0x00002450
        /*03f8*/ 	.word	0x000000ff
        /*03fc*/ 	.word	0x00000000
        /*0400*/ 	.short	0x010a
        /*0402*/ 	.byte	0x05
	.zero		1


	//   ....[50]....
        /*0404*/ 	.word	0x000024e0
        /*0408*/ 	.word	0x000000ff
        /*040c*/ 	.word	0x00000000
        /*0410*/ 	.short	0x010a
        /*0412*/ 	.byte	0x05
	.zero		1


	//   ....[51]....
        /*0414*/ 	.word	0x00002570
        /*0418*/ 	.word	0x000000ff
        /*041c*/ 	.word	0x00000000
        /*0420*/ 	.short	0x010a
        /*0422*/ 	.byte	0x05
	.zero		1


	//   ....[52]....
        /*0424*/ 	.word	0x00002600
        /*0428*/ 	.word	0x000000ff
        /*042c*/ 	.word	0x00000000
        /*0430*/ 	.short	0x010a
        /*0432*/ 	.byte	0x05
	.zero		1


	//   ....[53]....
        /*0434*/ 	.word	0x00002690
        /*0438*/ 	.word	0x000000ff
        /*043c*/ 	.word	0x00000000
        /*0440*/ 	.short	0x010a
        /*0442*/ 	.byte	0x05
	.zero		1


	//   ....[54]....
        /*0444*/ 	.word	0x00002730
        /*0448*/ 	.word	0x00000000
        /*044c*/ 	.word	0x00000000
        /*0450*/ 	.short	0x010a
        /*0452*/ 	.byte	0xff
	.zero		1


	//   ....[55]....
        /*0454*/ 	.word	0x00002850
        /*0458*/ 	.word	0x00000000
        /*045c*/ 	.word	0x00000100
        /*0460*/ 	.short	0x010a
        /*0462*/ 	.byte	0xff
	.zero		1


	//   ....[56]....
        /*0464*/ 	.word	0x000028b0
        /*0468*/ 	.word	0x00000004
        /*046c*/ 	.word	0x00000000
        /*0470*/ 	.short	0x0101
        /*0472*/ 	.byte	0xff
	.zero		1


	//   ....[57]....
        /*0474*/ 	.word	0x000028d0
        /*0478*/ 	.word	0x000000ff
        /*047c*/ 	.word	0x000000b0
        /*0480*/ 	.short	0x010a
        /*0482*/ 	.byte	0x05
	.zero		1


	//   ....[58]....
        /*0484*/ 	.word	0x000029f0
        /*0488*/ 	.word	0x00000000
        /*048c*/ 	.word	0x000000a0
        /*0490*/ 	.short	0x010a
        /*0492*/ 	.byte	0xff
	.zero		1


	//   ....[59]....
        /*0494*/ 	.word	0x00002b00
        /*0498*/ 	.word	0x00000000
        /*049c*/ 	.word	0x00000000
        /*04a0*/ 	.short	0x0101
        /*04a2*/ 	.byte	0xff
	.zero		1


	//   ....[60]....
        /*04a4*/ 	.word	0x00002b90
        /*04a8*/ 	.word	0x000000ff
        /*04ac*/ 	.word	0x000000b0
        /*04b0*/ 	.short	0x0106
        /*04b2*/ 	.byte	0x05
	.zero		1


	//   ....[61]....
        /*04b4*/ 	.word	0x00002bb0
        /*04b8*/ 	.word	0x000000ff
        /*04bc*/ 	.word	0x000000b0
        /*04c0*/ 	.short	0x010a
        /*04c2*/ 	.byte	0x05
	.zero		1


	//   ....[62]....
        /*04c4*/ 	.word	0x00002c40
        /*04c8*/ 	.word	0x000000ff
        /*04cc*/ 	.word	0x000000b0
        /*04d0*/ 	.short	0x0106
        /*04d2*/ 	.byte	0x04
	.zero		1


	//   ....[63]....
        /*04d4*/ 	.word	0x00002c80
        /*04d8*/ 	.word	0x00000000
        /*04dc*/ 	.word	0x000000b0
        /*04e0*/ 	.short	0x010a
        /*04e2*/ 	.byte	0xff
	.zero		1


	//   ....[64]....
        /*04e4*/ 	.word	0x000031c0
        /*04e8*/ 	.word	0x00000000
        /*04ec*/ 	.word	0x000000a0
        /*04f0*/ 	.short	0x010a
        /*04f2*/ 	.byte	0xff
	.zero		1


	//   ....[65]....
        /*04f4*/ 	.word	0x000032d0
        /*04f8*/ 	.word	0x00000003
        /*04fc*/ 	.word	0x00000000
        /*0500*/ 	.short	0x0101
        /*0502*/ 	.byte	0xff
	.zero		1


	//   ....[66]....
        /*0504*/ 	.word	0x000032e0
        /*0508*/ 	.word	0x000000ff
        /*050c*/ 	.word	0x00000000
        /*0510*/ 	.short	0x010a
        /*0512*/ 	.byte	0x06
	.zero		1


	//   ....[67]....
        /*0514*/ 	.word	0x00003300
        /*0518*/ 	.word	0x000000ff
        /*051c*/ 	.word	0x000000e0
        /*0520*/ 	.short	0x010a
        /*0522*/ 	.byte	0x07
	.zero		1


	//   ....[68]....
        /*0524*/ 	.word	0x000033d0
        /*0528*/ 	.word	0x000000ff
        /*052c*/ 	.word	0x00000000
        /*0530*/ 	.short	0x010a
        /*0532*/ 	.byte	0x06
	.zero		1


	//   ....[69]....
        /*0534*/ 	.word	0x00003500
        /*0538*/ 	.word	0x000000ff
        /*053c*/ 	.word	0x00000000
        /*0540*/ 	.short	0x010a
        /*0542*/ 	.byte	0x1a
	.zero		1


	//   ....[70]....
        /*0544*/ 	.word	0x000037a0
        /*0548*/ 	.word	0x000000ff
        /*054c*/ 	.word	0x00000000
        /*0550*/ 	.short	0x010a
        /*0552*/ 	.byte	0x06
	.zero		1


	//   ....[71]....
        /*0554*/ 	.word	0x00003830
        /*0558*/ 	.word	0x000000ff
        /*055c*/ 	.word	0x00000000
        /*0560*/ 	.short	0x010a
        /*0562*/ 	.byte	0x06
	.zero		1


	//   ....[72]....
        /*0564*/ 	.word	0x000038c0
        /*0568*/ 	.word	0x000000ff
        /*056c*/ 	.word	0x00000000
        /*0570*/ 	.short	0x010a
        /*0572*/ 	.byte	0x06
	.zero		1


	//   ....[73]....
        /*0574*/ 	.word	0x00003950
        /*0578*/ 	.word	0x000000ff
        /*057c*/ 	.word	0x00000000
        /*0580*/ 	.short	0x010a
        /*0582*/ 	.byte	0x07
	.zero		1


	//   ....[74]....
        /*0584*/ 	.word	0x00003d90
        /*0588*/ 	.word	0x00000000
        /*058c*/ 	.word	0x000000a0
        /*0590*/ 	.short	0x010a
        /*0592*/ 	.byte	0xff
	.zero		1


	//   ....[75]....
        /*0594*/ 	.word	0x00003e80
        /*0598*/ 	.word	0x00000000
        /*059c*/ 	.word	0x00000000
        /*05a0*/ 	.short	0x0101
        /*05a2*/ 	.byte	0xff
	.zero		1


	//   ....[76]....
        /*05a4*/ 	.word	0x000041a0
        /*05a8*/ 	.word	0x000000ff
        /*05ac*/ 	.word	0x00000098
        /*05b0*/ 	.short	0x010a
        /*05b2*/ 	.byte	0x06
	.zero		1


	//   ....[77]....
        /*05b4*/ 	.word	0x00004320
        /*05b8*/ 	.word	0x000000ff
        /*05bc*/ 	.word	0x00000088
        /*05c0*/ 	.short	0x010a
        /*05c2*/ 	.byte	0x06
	.zero		1


	//   ....[78]....
        /*05c4*/ 	.word	0x00004650
        /*05c8*/ 	.word	0x000000ff
        /*05cc*/ 	.word	0x00000080
        /*05d0*/ 	.short	0x010b
        /*05d2*/ 	.byte	0x06
	.zero		1


	//   ....[79]....
        /*05d4*/ 	.word	0x00004670
        /*05d8*/ 	.word	0x000000ff
        /*05dc*/ 	.word	0x00000000
        /*05e0*/ 	.short	0x0101
        /*05e2*/ 	.byte	0x25
	.zero		1


	//   ....[80]....
        /*05e4*/ 	.word	0x000046b0
        /*05e8*/ 	.word	0x00000000
        /*05ec*/ 	.word	0x00000088
        /*05f0*/ 	.short	0x010a
        /*05f2*/ 	.byte	0xff
	.zero		1


	//   ....[81]....
        /*05f4*/ 	.word	0x000049e0
        /*05f8*/ 	.word	0x00000000
        /*05fc*/ 	.word	0x000000a0
        /*0600*/ 	.short	0x010a
        /*0602*/ 	.byte	0xff
	.zero		1


	//   ....[82]....
        /*0604*/ 	.word	0x00004af0
        /*0608*/ 	.word	0x00000000
        /*060c*/ 	.word	0x00000000
        /*0610*/ 	.short	0x0101
        /*0612*/ 	.byte	0xff
	.zero		1


	//   ....[83]....
        /*0614*/ 	.word	0x00005490
        /*0618*/ 	.word	0x000000ff
        /*061c*/ 	.word	0x00000080
        /*0620*/ 	.short	0x010a
        /*0622*/ 	.byte	0x2b
	.zero		1


	//   ....[84]....
        /*0624*/ 	.word	0x000054a0
        /*0628*/ 	.word	0x0000009c
        /*062c*/ 	.word	0x000000c0
        /*0630*/ 	.short	0x010a
        /*0632*/ 	.byte	0xff
	.zero		1


	//   ....[85]....
        /*0634*/ 	.word	0x00005630
        /*0638*/ 	.word	0x000000ff
        /*063c*/ 	.word	0x00000080
        /*0640*/ 	.short	0x010a
        /*0642*/ 	.byte	0x2b
	.zero		1


	//   ....[86]....
        /*0644*/ 	.word	0x00005730
        /*0648*/ 	.word	0x000000ff
        /*064c*/ 	.word	0x00000000
        /*0650*/ 	.short	0x0101
        /*0652*/ 	.byte	0x04
	.zero		1


	//   ....[87]....
        /*0654*/ 	.word	0x00005790
        /*0658*/ 	.word	0x0000009c
        /*065c*/ 	.word	0x000000c0
        /*0660*/ 	.short	0x010a
        /*0662*/ 	.byte	0xff
	.zero		1


	//   ....[88]....
        /*0664*/ 	.word	0x00005b50
        /*0668*/ 	.word	0x000000ff
        /*066c*/ 	.word	0x00000000
        /*0670*/ 	.short	0x0101
        /*0672*/ 	.byte	0x05
	.zero		1


	//   ....[89]....
        /*0674*/ 	.word	0x00006c00
        /*0678*/ 	.word	0x00000003
        /*067c*/ 	.word	0x00000110
        /*0680*/ 	.short	0x010a
        /*0682*/ 	.byte	0xff
	.zero		1


	//   ....[90]....
        /*0684*/ 	.word	0x00006c60
        /*0688*/ 	.word	0x00000002
        /*068c*/ 	.word	0x00000040
        /*0690*/ 	.short	0x010a
        /*0692*/ 	.byte	0xff
	.zero		1


	//   ....[91]....
        /*0694*/ 	.word	0x00006cc0
        /*0698*/ 	.word	0x00000002
        /*069c*/ 	.word	0x00000040
        /*06a0*/ 	.short	0x010a
        /*06a2*/ 	.byte	0xff
	.zero		1


	//   ....[92]....
        /*06a4*/ 	.word	0x00006d10
        /*06a8*/ 	.word	0x00000002
        /*06ac*/ 	.word	0x000000a0
        /*06b0*/ 	.short	0x010a
        /*06b2*/ 	.byte	0xff
	.zero		1


	//   ....[93]....
        /*06b4*/ 	.word	0x00006d70
        /*06b8*/ 	.word	0x00000000
        /*06bc*/ 	.word	0x00000000
        /*06c0*/ 	.short	0x010a
        /*06c2*/ 	.byte	0xff
	.zero		1


	//   ....[94]....
        /*06c4*/ 	.word	0x00006dd0
        /*06c8*/ 	.word	0x00000000
        /*06cc*/ 	.word	0x00000000
        /*06d0*/ 	.short	0x010a
        /*06d2*/ 	.byte	0xff
	.zero		1


	//   ....[95]....
        /*06d4*/ 	.word	0x00006e30
        /*06d8*/ 	.word	0x00000000
        /*06dc*/ 	.word	0x00000000
        /*06e0*/ 	.short	0x010a
        /*06e2*/ 	.byte	0xff
	.zero		1


	//   ....[96]....
        /*06e4*/ 	.word	0x00006e90
        /*06e8*/ 	.word	0x00000000
        /*06ec*/ 	.word	0x00000000
        /*06f0*/ 	.short	0x010a
        /*06f2*/ 	.byte	0xff
	.zero		1


	//   ....[97]....
        /*06f4*/ 	.word	0x00006ef0
        /*06f8*/ 	.word	0x00000000
        /*06fc*/ 	.word	0x00000000
        /*0700*/ 	.short	0x010a
        /*0702*/ 	.byte	0xff
	.zero		1


	//   ....[98]....
        /*0704*/ 	.word	0x00006f50
        /*0708*/ 	.word	0x00000000
        /*070c*/ 	.word	0x00000000
        /*0710*/ 	.short	0x010a
        /*0712*/ 	.byte	0xff
	.zero		1


	//   ....[99]....
        /*0714*/ 	.word	0x00006fb0
        /*0718*/ 	.word	0x00000000
        /*071c*/ 	.word	0x00000000
        /*0720*/ 	.short	0x010a
        /*0722*/ 	.byte	0xff
	.zero		1


	//   ....[100]....
        /*0724*/ 	.word	0x00007000
        /*0728*/ 	.word	0x00000000
        /*072c*/ 	.word	0x00000100
        /*0730*/ 	.short	0x010a
        /*0732*/ 	.byte	0xff
	.zero		1


	//   ....[101]....
        /*0734*/ 	.word	0x00007060
        /*0738*/ 	.word	0x00000000
        /*073c*/ 	.word	0x000000b0
        /*0740*/ 	.short	0x010a
        /*0742*/ 	.byte	0xff
	.zero		1


	//   ....[102]....
        /*0744*/ 	.word	0x000070b0
        /*0748*/ 	.word	0x00000000
        /*074c*/ 	.word	0x000000a0
        /*0750*/ 	.short	0x010a
        /*0752*/ 	.byte	0xff
	.zero		1


	//   ....[103]....
        /*0754*/ 	.word	0x00007110
        /*0758*/ 	.word	0x00000000
        /*075c*/ 	.word	0x000000b0
        /*0760*/ 	.short	0x010a
        /*0762*/ 	.byte	0xff
	.zero		1


	//   ....[104]....
        /*0764*/ 	.word	0x00007160
        /*0768*/ 	.word	0x00000000
        /*076c*/ 	.word	0x000000a0
        /*0770*/ 	.short	0x010a
        /*0772*/ 	.byte	0xff
	.zero		1


	//   ....[105]....
        /*0774*/ 	.word	0x000071c0
        /*0778*/ 	.word	0x00000003
        /*077c*/ 	.word	0x000000e0
        /*0780*/ 	.short	0x010a
        /*0782*/ 	.byte	0xff
	.zero		1


	//   ....[106]....
        /*0784*/ 	.word	0x00007220
        /*0788*/ 	.word	0x00000000
        /*078c*/ 	.word	0x00000000
        /*0790*/ 	.short	0x010a
        /*0792*/ 	.byte	0xff
	.zero		1


	//   ....[107]....
        /*0794*/ 	.word	0x00007280
        /*0798*/ 	.word	0x00000000
        /*079c*/ 	.word	0x00000000
        /*07a0*/ 	.short	0x010a
        /*07a2*/ 	.byte	0xff
	.zero		1


	//   ....[108]....
        /*07a4*/ 	.word	0x000072e0
        /*07a8*/ 	.word	0x00000000
        /*07ac*/ 	.word	0x00000000
        /*07b0*/ 	.short	0x010a
        /*07b2*/ 	.byte	0xff
	.zero		1


	//   ....[109]....
        /*07b4*/ 	.word	0x00007340
        /*07b8*/ 	.word	0x00000000
        /*07bc*/ 	.word	0x00000000
        /*07c0*/ 	.short	0x010a
        /*07c2*/ 	.byte	0xff
	.zero		1


	//   ....[110]....
        /*07c4*/ 	.word	0x000073a0
        /*07c8*/ 	.word	0x00000000
        /*07cc*/ 	.word	0x00000000
        /*07d0*/ 	.short	0x010a
        /*07d2*/ 	.byte	0xff
	.zero		1


	//   ....[111]....
        /*07d4*/ 	.word	0x000073f0
        /*07d8*/ 	.word	0x00000000
        /*07dc*/ 	.word	0x000000a0
        /*07e0*/ 	.short	0x010a
        /*07e2*/ 	.byte	0xff
	.zero		1


	//   ....[112]....
        /*07e4*/ 	.word	0x00007450
        /*07e8*/ 	.word	0x00000000
        /*07ec*/ 	.word	0x00000098
        /*07f0*/ 	.short	0x010a
        /*07f2*/ 	.byte	0xff
	.zero		1


	//   ....[113]....
        /*07f4*/ 	.word	0x000074b0
        /*07f8*/ 	.word	0x00000003
        /*07fc*/ 	.word	0x00000088
        /*0800*/ 	.short	0x010a
        /*0802*/ 	.byte	0xff
	.zero		1


	//   ....[114]....
        /*0804*/ 	.word	0x00007500
        /*0808*/ 	.word	0x00000000
        /*080c*/ 	.word	0x000000a0
        /*0810*/ 	.short	0x010a
        /*0812*/ 	.byte	0xff
	.zero		1


	//   ....[115]....
        /*0814*/ 	.word	0x00007560
        /*0818*/ 	.word	0x00000000
        /*081c*/ 	.word	0x00000080
        /*0820*/ 	.short	0x010a
        /*0822*/ 	.byte	0xff
	.zero		1


	//   ....[116]....
        /*0824*/ 	.word	0x000075b0
        /*0828*/ 	.word	0x0000009c
        /*082c*/ 	.word	0x000000c0
        /*0830*/ 	.short	0x010a
        /*0832*/ 	.byte	0xff
	.zero		1


	//----- nvinfo : EIATTR_NUM_MBARRIERS
	.align		4
.L_47:
        /*0834*/ 	.byte	0x03, 0x38
        /*0836*/ 	.short	0x0024


	//----- nvinfo : EIATTR_EXIT_INSTR_OFFSETS
	.align		4
        /*0838*/ 	.byte	0x04, 0x1c
        /*083a*/ 	.short	(.L_49 - .L_48)


	//   ....[0]....
.L_48:
        /*083c*/ 	.word	0x00002760


	//   ....[1]....
        /*0840*/ 	.word	0x00002c50


	//   ....[2]....
        /*0844*/ 	.word	0x00002cb0


	//   ....[3]....
        /*0848*/ 	.word	0x00003bb0


	//   ....[4]....
        /*084c*/ 	.word	0x000046e0


	//   ....[5]....
        /*0850*/ 	.word	0x00004720


	//   ....[6]....
        /*0854*/ 	.word	0x00006bf0


	//----- nvinfo : EIATTR_MAX_THREADS
	.align		4
.L_49:
        /*0858*/ 	.byte	0x04, 0x05
        /*085a*/ 	.short	(.L_51 - .L_50)
.L_50:
        /*085c*/ 	.word	0x00000100
        /*0860*/ 	.word	0x00000001
        /*0864*/ 	.word	0x00000001


	//----- nvinfo : EIATTR_CRS_STACK_SIZE
	.align		4
.L_51:
        /*0868*/ 	.byte	0x04, 0x1e
        /*086a*/ 	.short	(.L_53 - .L_52)
.L_52:
        /*086c*/ 	.word	0x00000000


	//----- nvinfo : EIATTR_CBANK_PARAM_SIZE
	.align		4
.L_53:
        /*0870*/ 	.byte	0x03, 0x19
        /*0872*/ 	.short	0x0800


	//----- nvinfo : EIATTR_PARAM_CBANK
	.align		4
        /*0874*/ 	.byte	0x04, 0x0a
        /*0876*/ 	.short	(.L_55 - .L_54)
	.align		4
.L_54:
        /*0878*/ 	.word	index@(.nv.constant0._ZN7cutlass13device_kernelINS_4gemm6kernel13GemmUniversalIN4cute5tupleIJiiiiEEENS1_10collective13CollectiveMmaINS1_35MainloopSm100TmaUmmaWarpSpecializedILi8ELi2ELi4ENS5_IJNS4_1CILi1EEESB_SB_EEEEENS5_IJNSA_ILi128EEENSA_ILi64EEESE_EEENS_12float_e4m3_tENS5_IJlSB_lEEESH_SI_NS4_8TiledMMAINS4_8MMA_AtomIJNS4_10MMA_TraitsINS4_19SM100_MMA_F8F6F4_SSEJSH_SH_fSE_SF_NS4_17integral_constantINS4_4UMMA5MajorELSP_0EEESQ_NSN_INSO_7ScaleInELSR_0EEESS_EEEEEENS4_6LayoutISC_NS5_IJNSA_ILi0EEESW_SW_EEEEENS5_IJNS4_10UnderscoreESZ_SZ_EEEEENS4_13SM90_TMA_LOADENS4_14ComposedLayoutINS4_7SwizzleILi3ELi4ELi3EEENS4_18smem_ptr_flag_bitsILi8EEENSV_INS5_IJNSA_ILi8EEESE_EEENS5_IJSE_SB_EEEEEEEvNS4_8identityES12_S1C_vS1D_EENS_8epilogue10collective18CollectiveEpilogueINS1F_23Sm100TmaWarpSpecializedILi1ELi1ELi64ELb0ELb0EEEJSG_NS5_IJNSV_ISE_SB_EENSV_ISF_SB_EEEEESH_SI_SH_SI_NS1F_6fusion15FusionCallbacksIS1J_NS1N_17LinearCombinationISH_fSH_fLNS_15FloatRoundStyleE2EEESG_S1M_JEEENS4_5SM1004TMEM4LOAD26SM100_TMEM_LOAD_32dp32b64xES12_NS13_INS14_ILi2ELi4ELi3EEES17_NSV_INS5_IJS18_SF_EEENS5_IJSF_SB_EEEEEEENS4_39AutoVectorizingCopyWithAssumedAlignmentILi128EEENS4_14SM90_TMA_STOREES21_S23_S23_EEEvvEEEEvNT_6ParamsE)
        /*087c*/ 	.short	0x0380
        /*087e*/ 	.short	0x0800


	//----- nvinfo : EIATTR_SW_WAR
	.align		4
.L_55:
        /*0880*/ 	.byte	0x04, 0x36
        /*0882*/ 	.short	(.L_57 - .L_56)
.L_56:
        /*0884*/ 	.word	0x00000008
.L_57:


//--------------------- .nv.callgraph             --------------------------
	.section	.nv.callgraph,"",@"SHT_CUDA_CALLGRAPH"
	.align	4
	.sectionentsize	8
	.align		4
        /*0000*/ 	.word	0x00000000
	.align		4
        /*0004*/ 	.word	0xffffffff
	.align		4
        /*0008*/ 	.word	index@(_ZN7cutlass13device_kernelINS_4gemm6kernel13GemmUniversalIN4cute5tupleIJiiiiEEENS1_10collective13CollectiveMmaINS1_35MainloopSm100TmaUmmaWarpSpecializedILi8ELi2ELi4ENS5_IJNS4_1CILi1EEESB_SB_EEEEENS5_IJNSA_ILi128EEENSA_ILi64EEESE_EEENS_12float_e4m3_tENS5_IJlSB_lEEESH_SI_NS4_8TiledMMAINS4_8MMA_AtomIJNS4_10MMA_TraitsINS4_19SM100_MMA_F8F6F4_SSEJSH_SH_fSE_SF_NS4_17integral_constantINS4_4UMMA5MajorELSP_0EEESQ_NSN_INSO_7ScaleInELSR_0EEESS_EEEEEENS4_6LayoutISC_NS5_IJNSA_ILi0EEESW_SW_EEEEENS5_IJNS4_10UnderscoreESZ_SZ_EEEEENS4_13SM90_TMA_LOADENS4_14ComposedLayoutINS4_7SwizzleILi3ELi4ELi3EEENS4_18smem_ptr_flag_bitsILi8EEENSV_INS5_IJNSA_ILi8EEESE_EEENS5_IJSE_SB_EEEEEEEvNS4_8identityES12_S1C_vS1D_EENS_8epilogue10collective18CollectiveEpilogueINS1F_23Sm100TmaWarpSpecializedILi1ELi1ELi64ELb0ELb0EEEJSG_NS5_IJNSV_ISE_SB_EENSV_ISF_SB_EEEEESH_SI_SH_SI_NS1F_6fusion15FusionCallbacksIS1J_NS1N_17LinearCombinationISH_fSH_fLNS_15FloatRoundStyleE2EEESG_S1M_JEEENS4_5SM1004TMEM4LOAD26SM100_TMEM_LOAD_32dp32b64xES12_NS13_INS14_ILi2ELi4ELi3EEES17_NSV_INS5_IJS18_SF_EEENS5_IJSF_SB_EEEEEEENS4_39AutoVectorizingCopyWithAssumedAlignmentILi128EEENS4_14SM90_TMA_STOREES21_S23_S23_EEEvvEEEEvNT_6ParamsE)
	.align		4
        /*000c*/ 	.word	index@(__assertfail)
	.align		4
        /*0010*/ 	.word	0x00000000
	.align		4
        /*0014*/ 	.word	0xfffffffe
	.align		4
        /*0018*/ 	.word	0x00000000
	.align		4
        /*001c*/ 	.word	0xfffffffd
	.align		4
        /*0020*/ 	.word	0x00000000
	.align		4
        /*0024*/ 	.word	0xfffffffc


//--------------------- .nv.constant4             --------------------------
	.section	.nv.constant4,"a",@progbits
	.align	8
	.align		8
.nv.constant4:
        /*0000*/ 	.dword	__assertfail
	.align		8
        /*0008*/ 	.dword	__unnamed_1
	.align		8
        /*0010*/ 	.dword	__unnamed_2
	.align		8
        /*0018*/ 	.dword	_ZN40_INTERNAL_47991fbb_4_k_cu_26f73de0_335944cuda3std3__45__cpo5beginE
	.align		8
        /*0020*/ 	.dword	_ZN40_INTERNAL_47991fbb_4_k_cu_26f73de0_335944cuda3std3__45__cpo3endE
	.align		8
        /*0028*/ 	.dword	_ZN40_INTERNAL_47991fbb_4_k_cu_26f73de0_335944cuda3std3__45__cpo6cbeginE
	.align		8
        /*0030*/ 	.dword	_ZN40_INTERNAL_47991fbb_4_k_cu_26f73de0_335944cuda3std3__45__cpo4cendE
	.align		8
        /*0038*/ 	.dword	_ZN40_INTERNAL_47991fbb_4_k_cu_26f73de0_335944cuda3std3__442_GLOBAL__N__47991fbb_4_k_cu_26f73de0_335946ignoreE
	.align		8
        /*0040*/ 	.dword	_ZN40_INTERNAL_47991fbb_4_k_cu_26f73de0_335944cuda3std3__419piecewise_constructE
	.align		8
        /*0048*/ 	.dword	_ZN40_INTERNAL_47991fbb_4_k_cu_26f73de0_335944cuda3std3__48in_placeE
	.align		8
        /*0050*/ 	.dword	_ZN40_INTERNAL_47991fbb_4_k_cu_26f73de0_335944cuda3std6ranges3__45__cpo4swapE
	.align		8
        /*0058*/ 	.dword	_ZN40_INTERNAL_47991fbb_4_k_cu_26f73de0_335944cuda3std6ranges3__45__cpo9iter_moveE
	.align		8
        /*0060*/ 	.dword	_ZN40_INTERNAL_47991fbb_4_k_cu_26f73de0_335944cute7productE
	.align		8
        /*0068*/ 	.dword	_ZN40_INTERNAL_47991fbb_4_k_cu_26f73de0_335944cute1_E
	.align		8
        /*0070*/ 	.dword	$str$25
	.align		8
        /*0078*/ 	.dword	$str$26
	.align		8
        /*0080*/ 	.dword	$str$27
	.align		8
        /*0088*/ 	.dword	$str$28


//--------------------- .text._ZN7cutlass13device_kernelINS_4gemm6kernel13GemmUniversalIN4cute5tupleIJiiiiEEENS1_10collective13CollectiveMmaINS1_35MainloopSm100TmaUmmaWarpSpecializedILi8ELi2ELi4ENS5_IJNS4_1CILi1EEESB_SB_EEEEENS5_IJNSA_ILi128EEENSA_ILi64EEESE_EEENS_12float_e4m3_tENS5_IJlSB_lEEESH_SI_NS4_8TiledMMAINS4_8MMA_AtomIJNS4_10MMA_TraitsINS4_19SM100_MMA_F8F6F4_SSEJSH_SH_fSE_SF_NS4_17integral_constantINS4_4UMMA5MajorELSP_0EEESQ_NSN_INSO_7ScaleInELSR_0EEESS_EEEEEENS4_6LayoutISC_NS5_IJNSA_ILi0EEESW_SW_EEEEENS5_IJNS4_10UnderscoreESZ_SZ_EEEEENS4_13SM90_TMA_LOADENS4_14ComposedLayoutINS4_7SwizzleILi3ELi4ELi3EEENS4_18smem_ptr_flag_bitsILi8EEENSV_INS5_IJNSA_ILi8EEESE_EEENS5_IJSE_SB_EEEEEEEvNS4_8identityES12_S1C_vS1D_EENS_8epilogue10collective18CollectiveEpilogueINS1F_23Sm100TmaWarpSpecializedILi1ELi1ELi64ELb0ELb0EEEJSG_NS5_IJNSV_ISE_SB_EENSV_ISF_SB_EEEEESH_SI_SH_SI_NS1F_6fusion15FusionCallbacksIS1J_NS1N_17LinearCombinationISH_fSH_fLNS_15FloatRoundStyleE2EEESG_S1M_JEEENS4_5SM1004TMEM4LOAD26SM100_TMEM_LOAD_32dp32b64xES12_NS13_INS14_ILi2ELi4ELi3EEES17_NSV_INS5_IJS18_SF_EEENS5_IJSF_SB_EEEEEEENS4_39AutoVectorizingCopyWithAssumedAlignmentILi128EEENS4_14SM90_TMA_STOREES21_S23_S23_EEEvvEEEEvNT_6ParamsE --------------------------
	.section	.text._ZN7cutlass13device_kernelINS_4gemm6kernel13GemmUniversalIN4cute5tupleIJiiiiEEENS1_10collective13CollectiveMmaINS1_35MainloopSm100TmaUmmaWarpSpecializedILi8ELi2ELi4ENS5_IJNS4_1CILi1EEESB_SB_EEEEENS5_IJNSA_ILi128EEENSA_ILi64EEESE_EEENS_12float_e4m3_tENS5_IJlSB_lEEESH_SI_NS4_8TiledMMAINS4_8MMA_AtomIJNS4_10MMA_TraitsINS4_19SM100_MMA_F8F6F4_SSEJSH_SH_fSE_SF_NS4_17integral_constantINS4_4UMMA5MajorELSP_0EEESQ_NSN_INSO_7ScaleInELSR_0EEESS_EEEEEENS4_6LayoutISC_NS5_IJNSA_ILi0EEESW_SW_EEEEENS5_IJNS4_10UnderscoreESZ_SZ_EEEEENS4_13SM90_TMA_LOADENS4_14ComposedLayoutINS4_7SwizzleILi3ELi4ELi3EEENS4_18smem_ptr_flag_bitsILi8EEENSV_INS5_IJNSA_ILi8EEESE_EEENS5_IJSE_SB_EEEEEEEvNS4_8identityES12_S1C_vS1D_EENS_8epilogue10collective18CollectiveEpilogueINS1F_23Sm100TmaWarpSpecializedILi1ELi1ELi64ELb0ELb0EEEJSG_NS5_IJNSV_ISE_SB_EENSV_ISF_SB_EEEEESH_SI_SH_SI_NS1F_6fusion15FusionCallbacksIS1J_NS1N_17LinearCombinationISH_fSH_fLNS_15FloatRoundStyleE2EEESG_S1M_JEEENS4_5SM1004TMEM4LOAD26SM100_TMEM_LOAD_32dp32b64xES12_NS13_INS14_ILi2ELi4ELi3EEES17_NSV_INS5_IJS18_SF_EEENS5_IJSF_SB_EEEEEEENS4_39AutoVectorizingCopyWithAssumedAlignmentILi128EEENS4_14SM90_TMA_STOREES21_S23_S23_EEEvvEEEEvNT_6ParamsE,"ax",@progbits
	.align	128
.text._ZN7cutlass13device_kernelINS_4gemm6kernel13GemmUniversalIN4cute5tupleIJiiiiEEENS1_10collective13CollectiveMmaINS1_35MainloopSm100TmaUmmaWarpSpecializedILi8ELi2ELi4ENS5_IJNS4_1CILi1EEESB_SB_EEEEENS5_IJNSA_ILi128EEENSA_ILi64EEESE_EEENS_12float_e4m3_tENS5_IJlSB_lEEESH_SI_NS4_8TiledMMAINS4_8MMA_AtomIJNS4_10MMA_TraitsINS4_19SM100_MMA_F8F6F4_SSEJSH_SH_fSE_SF_NS4_17integral_constantINS4_4UMMA5MajorELSP_0EEESQ_NSN_INSO_7ScaleInELSR_0EEESS_EEEEEENS4_6LayoutISC_NS5_IJNSA_ILi0EEESW_SW_EEEEENS5_IJNS4_10UnderscoreESZ_SZ_EEEEENS4_13SM90_TMA_LOADENS4_14ComposedLayoutINS4_7SwizzleILi3ELi4ELi3EEENS4_18smem_ptr_flag_bitsILi8EEENSV_INS5_IJNSA_ILi8EEESE_EEENS5_IJSE_SB_EEEEEEEvNS4_8identityES12_S1C_vS1D_EENS_8epilogue10collective18CollectiveEpilogueINS1F_23Sm100TmaWarpSpecializedILi1ELi1ELi64ELb0ELb0EEEJSG_NS5_IJNSV_ISE_SB_EENSV_ISF_SB_EEEEESH_SI_SH_SI_NS1F_6fusion15FusionCallbacksIS1J_NS1N_17LinearCombinationISH_fSH_fLNS_15FloatRoundStyleE2EEESG_S1M_JEEENS4_5SM1004TMEM4LOAD26SM100_TMEM_LOAD_32dp32b64xES12_NS13_INS14_ILi2ELi4ELi3EEES17_NSV_INS5_IJS18_SF_EEENS5_IJSF_SB_EEEEEEENS4_39AutoVectorizingCopyWithAssumedAlignmentILi128EEENS4_14SM90_TMA_STOREES21_S23_S23_EEEvvEEEEvNT_6ParamsE:
        .type           _ZN7cutlass13device_kernelINS_4gemm6kernel13GemmUniversalIN4cute5tupleIJiiiiEEENS1_10collective13CollectiveMmaINS1_35MainloopSm100TmaUmmaWarpSpecializedILi8ELi2ELi4ENS5_IJNS4_1CILi1EEESB_SB_EEEEENS5_IJNSA_ILi128EEENSA_ILi64EEESE_EEENS_12float_e4m3_tENS5_IJlSB_lEEESH_SI_NS4_8TiledMMAINS4_8MMA_AtomIJNS4_10MMA_TraitsINS4_19SM100_MMA_F8F6F4_SSEJSH_SH_fSE_SF_NS4_17integral_constantINS4_4UMMA5MajorELSP_0EEESQ_NSN_INSO_7ScaleInELSR_0EEESS_EEEEEENS4_6LayoutISC_NS5_IJNSA_ILi0EEESW_SW_EEEEENS5_IJNS4_10UnderscoreESZ_SZ_EEEEENS4_13SM90_TMA_LOADENS4_14ComposedLayoutINS4_7SwizzleILi3ELi4ELi3EEENS4_18smem_ptr_flag_bitsILi8EEENSV_INS5_IJNSA_ILi8EEESE_EEENS5_IJSE_SB_EEEEEEEvNS4_8identityES12_S1C_vS1D_EENS_8epilogue10collective18CollectiveEpilogueINS1F_23Sm100TmaWarpSpecializedILi1ELi1ELi64ELb0ELb0EEEJSG_NS5_IJNSV_ISE_SB_EENSV_ISF_SB_EEEEESH_SI_SH_SI_NS1F_6fusion15FusionCallbacksIS1J_NS1N_17LinearCombinationISH_fSH_fLNS_15FloatRoundStyleE2EEESG_S1M_JEEENS4_5SM1004TMEM4LOAD26SM100_TMEM_LOAD_32dp32b64xES12_NS13_INS14_ILi2ELi4ELi3EEES17_NSV_INS5_IJS18_SF_EEENS5_IJSF_SB_EEEEEEENS4_39AutoVectorizingCopyWithAssumedAlignmentILi128EEENS4_14SM90_TMA_STOREES21_S23_S23_EEEvvEEEEvNT_6ParamsE,@function
        .size           _ZN7cutlass13device_kernelINS_4gemm6kernel13GemmUniversalIN4cute5tupleIJiiiiEEENS1_10collective13CollectiveMmaINS1_35MainloopSm100TmaUmmaWarpSpecializedILi8ELi2ELi4ENS5_IJNS4_1CILi1EEESB_SB_EEEEENS5_IJNSA_ILi128EEENSA_ILi64EEESE_EEENS_12float_e4m3_tENS5_IJlSB_lEEESH_SI_NS4_8TiledMMAINS4_8MMA_AtomIJNS4_10MMA_TraitsINS4_19SM100_MMA_F8F6F4_SSEJSH_SH_fSE_SF_NS4_17integral_constantINS4_4UMMA5MajorELSP_0EEESQ_NSN_INSO_7ScaleInELSR_0EEESS_EEEEEENS4_6LayoutISC_NS5_IJNSA_ILi0EEESW_SW_EEEEENS5_IJNS4_10UnderscoreESZ_SZ_EEEEENS4_13SM90_TMA_LOADENS4_14ComposedLayoutINS4_7SwizzleILi3ELi4ELi3EEENS4_18smem_ptr_flag_bitsILi8EEENSV_INS5_IJNSA_ILi8EEESE_EEENS5_IJSE_SB_EEEEEEEvNS4_8identityES12_S1C_vS1D_EENS_8epilogue10collective18CollectiveEpilogueINS1F_23Sm100TmaWarpSpecializedILi1ELi1ELi64ELb0ELb0EEEJSG_NS5_IJNSV_ISE_SB_EENSV_ISF_SB_EEEEESH_SI_SH_SI_NS1F_6fusion15FusionCallbacksIS1J_NS1N_17LinearCombinationISH_fSH_fLNS_15FloatRoundStyleE2EEESG_S1M_JEEENS4_5SM1004TMEM4LOAD26SM100_TMEM_LOAD_32dp32b64xES12_NS13_INS14_ILi2ELi4ELi3EEES17_NSV_INS5_IJS18_SF_EEENS5_IJSF_SB_EEEEEEENS4_39AutoVectorizingCopyWithAssumedAlignmentILi128EEENS4_14SM90_TMA_STOREES21_S23_S23_EEEvvEEEEvNT_6ParamsE,(.L_x_140 - _ZN7cutlass13device_kernelINS_4gemm6kernel13GemmUniversalIN4cute5tupleIJiiiiEEENS1_10collective13CollectiveMmaINS1_35MainloopSm100TmaUmmaWarpSpecializedILi8ELi2ELi4ENS5_IJNS4_1CILi1EEESB_SB_EEEEENS5_IJNSA_ILi128EEENSA_ILi64EEESE_EEENS_12float_e4m3_tENS5_IJlSB_lEEESH_SI_NS4_8TiledMMAINS4_8MMA_AtomIJNS4_10MMA_TraitsINS4_19SM100_MMA_F8F6F4_SSEJSH_SH_fSE_SF_NS4_17integral_constantINS4_4UMMA5MajorELSP_0EEESQ_NSN_INSO_7ScaleInELSR_0EEESS_EEEEEENS4_6LayoutISC_NS5_IJNSA_ILi0EEESW_SW_EEEEENS5_IJNS4_10UnderscoreESZ_SZ_EEEEENS4_13SM90_TMA_LOADENS4_14ComposedLayoutINS4_7SwizzleILi3ELi4ELi3EEENS4_18smem_ptr_flag_bitsILi8EEENSV_INS5_IJNSA_ILi8EEESE_EEENS5_IJSE_SB_EEEEEEEvNS4_8identityES12_S1C_vS1D_EENS_8epilogue10collective18CollectiveEpilogueINS1F_23Sm100TmaWarpSpecializedILi1ELi1ELi64ELb0ELb0EEEJSG_NS5_IJNSV_ISE_SB_EENSV_ISF_SB_EEEEESH_SI_SH_SI_NS1F_6fusion15FusionCallbacksIS1J_NS1N_17LinearCombinationISH_fSH_fLNS_15FloatRoundStyleE2EEESG_S1M_JEEENS4_5SM1004TMEM4LOAD26SM100_TMEM_LOAD_32dp32b64xES12_NS13_INS14_ILi2ELi4ELi3EEES17_NSV_INS5_IJS18_SF_EEENS5_IJSF_SB_EEEEEEENS4_39AutoVectorizingCopyWithAssumedAlignmentILi128EEENS4_14SM90_TMA_STOREES21_S23_S23_EEEvvEEEEvNT_6ParamsE)
        .other          _ZN7cutlass13device_kernelINS_4gemm6kernel13GemmUniversalIN4cute5tupleIJiiiiEEENS1_10collective13CollectiveMmaINS1_35MainloopSm100TmaUmmaWarpSpecializedILi8ELi2ELi4ENS5_IJNS4_1CILi1EEESB_SB_EEEEENS5_IJNSA_ILi128EEENSA_ILi64EEESE_EEENS_12float_e4m3_tENS5_IJlSB_lEEESH_SI_NS4_8TiledMMAINS4_8MMA_AtomIJNS4_10MMA_TraitsINS4_19SM100_MMA_F8F6F4_SSEJSH_SH_fSE_SF_NS4_17integral_constantINS4_4UMMA5MajorELSP_0EEESQ_NSN_INSO_7ScaleInELSR_0EEESS_EEEEEENS4_6LayoutISC_NS5_IJNSA_ILi0EEESW_SW_EEEEENS5_IJNS4_10UnderscoreESZ_SZ_EEEEENS4_13SM90_TMA_LOADENS4_14ComposedLayoutINS4_7SwizzleILi3ELi4ELi3EEENS4_18smem_ptr_flag_bitsILi8EEENSV_INS5_IJNSA_ILi8EEESE_EEENS5_IJSE_SB_EEEEEEEvNS4_8identityES12_S1C_vS1D_EENS_8epilogue10collective18CollectiveEpilogueINS1F_23Sm100TmaWarpSpecializedILi1ELi1ELi64ELb0ELb0EEEJSG_NS5_IJNSV_ISE_SB_EENSV_ISF_SB_EEEEESH_SI_SH_SI_NS1F_6fusion15FusionCallbacksIS1J_NS1N_17LinearCombinationISH_fSH_fLNS_15FloatRoundStyleE2EEESG_S1M_JEEENS4_5SM1004TMEM4LOAD26SM100_TMEM_LOAD_32dp32b64xES12_NS13_INS14_ILi2ELi4ELi3EEES17_NSV_INS5_IJS18_SF_EEENS5_IJSF_SB_EEEEEEENS4_39AutoVectorizingCopyWithAssumedAlignmentILi128EEENS4_14SM90_TMA_STOREES21_S23_S23_EEEvvEEEEvNT_6ParamsE,@"STO_CUDA_ENTRY STV_DEFAULT"
_ZN7cutlass13device_kernelINS_4gemm6kernel13GemmUniversalIN4cute5tupleIJiiiiEEENS1_10collective13CollectiveMmaINS1_35MainloopSm100TmaUmmaWarpSpecializedILi8ELi2ELi4ENS5_IJNS4_1CILi1EEESB_SB_EEEEENS5_IJNSA_ILi128EEENSA_ILi64EEESE_EEENS_12float_e4m3_tENS5_IJlSB_lEEESH_SI_NS4_8TiledMMAINS4_8MMA_AtomIJNS4_10MMA_TraitsINS4_19SM100_MMA_F8F6F4_SSEJSH_SH_fSE_SF_NS4_17integral_constantINS4_4UMMA5MajorELSP_0EEESQ_NSN_INSO_7ScaleInELSR_0EEESS_EEEEEENS4_6LayoutISC_NS5_IJNSA_ILi0EEESW_SW_EEEEENS5_IJNS4_10UnderscoreESZ_SZ_EEEEENS4_13SM90_TMA_LOADENS4_14ComposedLayoutINS4_7SwizzleILi3ELi4ELi3EEENS4_18smem_ptr_flag_bitsILi8EEENSV_INS5_IJNSA_ILi8EEESE_EEENS5_IJSE_SB_EEEEEEEvNS4_8identityES12_S1C_vS1D_EENS_8epilogue10collective18CollectiveEpilogueINS1F_23Sm100TmaWarpSpecializedILi1ELi1ELi64ELb0ELb0EEEJSG_NS5_IJNSV_ISE_SB_EENSV_ISF_SB_EEEEESH_SI_SH_SI_NS1F_6fusion15FusionCallbacksIS1J_NS1N_17LinearCombinationISH_fSH_fLNS_15FloatRoundStyleE2EEESG_S1M_JEEENS4_5SM1004TMEM4LOAD26SM100_TMEM_LOAD_32dp32b64xES12_NS13_INS14_ILi2ELi4ELi3EEES17_NSV_INS5_IJS18_SF_EEENS5_IJSF_SB_EEEEEEENS4_39AutoVectorizingCopyWithAssumedAlignmentILi128EEENS4_14SM90_TMA_STOREES21_S23_S23_EEEvvEEEEvNT_6ParamsE:
[----:B------:R-:W1:Y:S01]  /*0000*/  LDC R1, c[0x0][0x37c] ;  /* 0x0000df00ff017b82 */ /* 0x000e620000000800 */
[----:B------:R-:W2:Y:S01]  /*0010*/  S2R R166, SR_TID.X ;  /* 0x0000000000a67919 */ /* 0x000ea20000002100 */
[----:B------:R-:W3:Y:S01]  /*0020*/  LDCU.64 UR4, c[0x0][0x890] ;  /* 0x00011200ff0477ac */ /* 0x000ee20008000a00 */
[----:B------:R-:W-:Y:S02]  /*0030*/  PRMT R164, RZ, 0x7610, R164 ;  /* 0x00007610ffa47816 */ /* 0x000fe400000000a4 */
[----:B------:R-:W-:Y:S01]  /*0040*/  ELECT P5, URZ, PT ;  /* 0x0000000000ff782f */ /* 0x000fe200038a0000 */
[----:B------:R-:W4:Y:S01]  /*0050*/  LDCU.64 UR40, c[0x0][0x358] ;  /* 0x00006b00ff2877ac */ /* 0x000f220008000a00 */
[----:B---3--:R-:W-:-:S04]  /*0060*/  UISETP.NE.U32.AND UP0, UPT, UR4, URZ, UPT ;  /* 0x000000ff0400728c */ /* 0x008fc8000bf05070 */
[----:B------:R-:W-:Y:S01]  /*0070*/  UISETP.NE.AND.EX UP0, UPT, UR5, URZ, UPT, UP0 ;  /* 0x000000ff0500728c */ /* 0x000fe2000bf05300 */
[----:B--2---:R-:W-:-:S05]  /*0080*/  SHF.R.U32.HI R169, RZ, 0x5, R166 ;  /* 0x00000005ffa97819 */ /* 0x004fca00000116a6 */
[----:B------:R-:W2:Y:S02]  /*0090*/  SHFL.IDX PT, R0, R169, RZ, 0x1f ;  /* 0x00001fffa9007589 */ /* 0x000ea400000e0000 */
[----:B--2---:R-:W-:Y:S01]  /*00a0*/  R2UR UR8, R0 ;  /* 0x00000000000872ca */ /* 0x004fe200000e0000 */
[----:B-1--4-:R-:W-:-:S14]  /*00b0*/  BRA.U UP0, `(.L_x_0) ;  /* 0x00000001002c7547 */ /* 0x012fdc000b800000 */
[----:B------:R-:W1:Y:S02]  /*00c0*/  LDCU.64 UR6, c[0x0][0x888] ;  /* 0x00011100ff0677ac */ /* 0x000e640008000a00 */
[----:B-1----:R-:W-:-:S04]  /*00d0*/  UISETP.NE.U32.AND UP0, UPT, UR6, URZ, UPT ;  /* 0x000000ff0600728c */ /* 0x002fc8000bf05070 */
[----:B------:R-:W-:-:S09]  /*00e0*/  UISETP.NE.AND.EX UP0, UPT, UR7, URZ, UPT, UP0 ;  /* 0x000000ff0700728c */ /* 0x000fd2000bf05300 */
[----:B------:R-:W-:Y:S05]  /*00f0*/  BRA.U !UP0, `(.L_x_1) ;  /* 0x0000000108107547 */ /* 0x000fea000b800000 */
[----:B------:R-:W1:Y:S02]  /*0100*/  LDC.64 R2, c[0x0][0x888] ;  /* 0x00022200ff027b82 */ /* 0x000e640000000a00 */
[----:B-1----:R1:W5:Y:S01]  /*0110*/  LDG.E R81, desc[UR40][R2.64] ;  /* 0x0000002802517981 */ /* 0x002362000c1e1900 */
[----:B------:R-:W-:Y:S01]  /*0120*/  HFMA2 R164, -RZ, RZ, 0, 5.9604644775390625e-08 ;  /* 0x00000001ffa47431 */ /* 0x000fe200000001ff */
[----:B------:R-:W-:Y:S05]  /*0130*/  BRA `(.L_x_0) ;  /* 0x00000000000c7947 */ /* 0x000fea0003800000 */
.L_x_1:
[----:B------:R-:W1:Y:S01]  /*0140*/  LDCU UR6, c[0x0][0x880] ;  /* 0x00011000ff0677ac */ /* 0x000e620008000800 */
[----:B------:R-:W-:Y:S01]  /*0150*/  HFMA2 R164, -RZ, RZ, 0, 5.9604644775390625e-08 ;  /* 0x00000001ffa47431 */ /* 0x000fe200000001ff */
[----:B-1----:R-:W-:-:S07]  /*0160*/  MOV R81, UR6 ;  /* 0x0000000600517c02 */ /* 0x002fce0008000f00 */
.L_x_0:
[----:B------:R-:W2:Y:S02]  /*0170*/  LDCU.64 UR6, c[0x0][0x8b0] ;  /* 0x00011600ff0677ac */ /* 0x000ea40008000a00 */
[----:B--2---:R-:W-:-:S04]  /*0180*/  UISETP.NE.U32.AND UP0, UPT, UR6, URZ, UPT ;  /* 0x000000ff0600728c */ /* 0x004fc8000bf05070 */
[----:B------:R-:W-:-:S09]  /*0190*/  UISETP.NE.AND.EX UP0, UPT, UR7, URZ, UPT, UP0 ;  /* 0x000000ff0700728c */ /* 0x000fd2000bf05300 */
[----:B------:R-:W-:Y:S05]  /*01a0*/  BRA.U UP0, `(.L_x_2) ;  /* 0x0000000100247547 */ /* 0x000fea000b800000 */
[----:B------:R-:W2:Y:S02]  /*01b0*/  LDCU.64 UR6, c[0x0][0x8a8] ;  /* 0x00011500ff0677ac */ /* 0x000ea40008000a00 */
[----:B--2---:R-:W-:-:S04]  /*01c0*/  UISETP.NE.U32.AND UP0, UPT, UR6, URZ, UPT ;  /* 0x000000ff0600728c */ /* 0x004fc8000bf05070 */
[----:B------:R-:W-:-:S09]  /*01d0*/  UISETP.NE.AND.EX UP0, UPT, UR7, URZ, UPT, UP0 ;  /* 0x000000ff0700728c */ /* 0x000fd2000bf05300 */
[----:B------:R-:W-:Y:S05]  /*01e0*/  BRA.U !UP0, `(.L_x_3) ;  /* 0x00000001080c7547 */ /* 0x000fea000b800000 */
[----:B------:R-:W2:Y:S02]  /*01f0*/  LDC.64 R78, c[0x0][0x8a8] ;  /* 0x00022a00ff4e7b82 */ /* 0x000ea40000000a00 */
[----:B--2---:R2:W5:Y:S01]  /*0200*/  LDG.E R78, desc[UR40][R78.64] ;  /* 0x000000284e4e7981 */ /* 0x004562000c1e1900 */
[----:B------:R-:W-:Y:S05]  /*0210*/  BRA `(.L_x_2) ;  /* 0x0000000000087947 */ /* 0x000fea0003800000 */
.L_x_3:
[----:B------:R-:W2:Y:S02]  /*0220*/  LDCU UR6, c[0x0][0x8a0] ;  /* 0x00011400ff0677ac */ /* 0x000ea40008000800 */
[----:B--2---:R-:W-:Y:S02]  /*0230*/  MOV R78, UR6 ;  /* 0x00000006004e7c02 */ /* 0x004fe40008000f00 */
.L_x_2:
[----:B------:R-:W-:Y:S01]  /*0240*/  IMAD.U32 R0, RZ, RZ, UR8 ;  /* 0x00000008ff007e24 */ /* 0x000fe2000f8e00ff */
[----:B------:R-:W-:Y:S04]  /*0250*/  BSSY.RECONVERGENT B0, `(.L_x_4) ;  /* 0x000000c000007945 */ /* 0x000fe80003800200 */
[C---:B------:R-:W-:Y:S02]  /*0260*/  ISETP.NE.OR P1, PT, R0.reuse, 0x1, !P5 ;  /* 0x000000010000780c */ /* 0x040fe40006f25670 */
[----:B------:R-:W-:-:S11]  /*0270*/  ISETP.NE.OR P0, PT, R0, 0x3, !P5 ;  /* 0x000000030000780c */ /* 0x000fd60006f05670 */
[----:B------:R-:W-:Y:S05]  /*0280*/  @P1 BRA `(.L_x_5) ;  /* 0x0000000000201947 */ /* 0x000fea0003800000 */
[----:B------:R-:W3:Y:S02]  /*0290*/  LDCU.64 UR6, c[0x0][0x348] ;  /* 0x00006900ff0677ac */ /* 0x000ee40008000a00 */
[----:B---3--:R-:W-:Y:S02]  /*02a0*/  UIADD3 UR10, UP1, UPT, UR6, 0x80, URZ ;  /* 0x00000080060a7890 */ /* 0x008fe4000ff3e0ff */
[----:B------:R-:W-:Y:S02]  /*02b0*/  UIADD3 UR6, UP0, UPT, UR6, 0x180, URZ ;  /* 0x0000018006067890 */ /* 0x000fe4000ff1e0ff */
[----:B------:R-:W-:Y:S02]  /*02c0*/  UIADD3.X UR11, UPT, UPT, URZ, UR7, URZ, UP1, !UPT ;  /* 0x00000007ff0b7290 */ /* 0x000fe40008ffe4ff */
[----:B------:R-:W-:-:S07]  /*02d0*/  UIADD3.X UR7, UPT, UPT, URZ, UR7, URZ, UP0, !UPT ;  /* 0x00000007ff077290 */ /* 0x000fce00087fe4ff */
[----:B------:R3:W-:Y:S02]  /*02e0*/  UTMACCTL.PF [UR10] ;  /* 0x000000000a0079b9 */ /* 0x0007e40008040000 */
[----:B------:R3:W-:Y:S02]  /*02f0*/  UTMACCTL.PF [UR6] ;  /* 0x00000000060079b9 */ /* 0x0007e40008040000 */
[----:B---3--:R-:W-:Y:S01]  /*0300*/  NOP ;  /* 0x0000000000007918 */ /* 0x008fe20000000000 */
.L_x_5:
[----:B------:R-:W-:Y:S05]  /*0310*/  BSYNC.RECONVERGENT B0 ;  /* 0x0000000000007941 */ /* 0x000fea0003800200 */
.L_x_4:
[----:B------:R-:W-:Y:S04]  /*0320*/  BSSY.RECONVERGENT B0, `(.L_x_6) ;  /* 0x000000a000007945 */ /* 0x000fe80003800200 */
        /* <DEDUP_REMOVED lines=9> */
.L_x_7:
[----:B------:R-:W-:Y:S05]  /*03c0*/  BSYNC.RECONVERGENT B0 ;  /* 0x0000000000007941 */ /* 0x000fea0003800200 */
.L_x_6:
[----:B------:R-:W3:Y:S01]  /*03d0*/  LDCU.64 UR6, c[0x0][0x888] ;  /* 0x00011100ff0677ac */ /* 0x000ee20008000a00 */
[----:B------:R-:W-:Y:S02]  /*03e0*/  UISETP.EQ.U32.AND UP1, UPT, UR4, URZ, UPT ;  /* 0x000000ff0400728c */ /* 0x000fe4000bf22070 */
[----:B------:R-:W-:Y:S02]  /*03f0*/  UPLOP3.LUT UP2, UPT, UPT, UPT, UPT, 0x80, 0x8 ;  /* 0x000000000008789c */ /* 0x000fe40003f4f070 */
[----:B---3--:R-:W-:-:S04]  /*0400*/  UISETP.NE.U32.AND UP0, UPT, UR6, URZ, UPT ;  /* 0x000000ff0600728c */ /* 0x008fc8000bf05070 */
[----:B------:R-:W-:-:S04]  /*0410*/  UISETP.NE.AND.EX UP0, UPT, UR7, URZ, UPT, UP0 ;  /* 0x000000ff0700728c */ /* 0x000fc8000bf05300 */
[----:B------:R-:W-:-:S04]  /*0420*/  UISETP.EQ.OR.EX UP3, UPT, UR5, URZ, !UP0, UP1 ;  /* 0x000000ff0500728c */ /* 0x000fc8000c762710 */
[----:B------:R-:W-:-:S05]  /*0430*/  UP2UR UR44, UPR, URZ, 0x8 ;  /* 0x00000008ff2c7883 */ /* 0x000fca0008000000 */
[----:B------:R-:W-:Y:S07]  /*0440*/  BRA.U !UP3, `(.L_x_8) ;  /* 0x000000010b207547 */ /* 0x000fee000b800000 */
[----:B------:R-:W-:Y:S01]  /*0450*/  UISETP.NE.U32.AND UP2, UPT, UR4, URZ, UPT ;  /* 0x000000ff0400728c */ /* 0x000fe2000bf45070 */
[----:B-----5:R-:W-:Y:S01]  /*0460*/  FSETP.NEU.AND P0, PT, R81, RZ, PT ;  /* 0x000000ff5100720b */ /* 0x020fe20003f0d000 */
[----:B------:R-:W-:Y:S02]  /*0470*/  USEL UR4, URZ, 0xffffffff, UP0 ;  /* 0xffffffffff047887 */ /* 0x000fe40008000000 */
[----:B------:R-:W-:-:S10]  /*0480*/  UISETP.NE.AND.EX UP2, UPT, UR5, URZ, UPT, UP2 ;  /* 0x000000ff0500728c */ /* 0x000fd4000bf45320 */
[----:B------:R-:W-:Y:S01]  /*0490*/  VOTEU.ANY UP1, P0 ;  /* 0x0000000000ff7886 */ /* 0x000fe20000020100 */
[----:B------:R-:W-:-:S04]  /*04a0*/  @!UP2 USEL UR4, URZ, 0xffffffff, UP1 ;  /* 0xffffffffff04a887 */ /* 0x000fc80008800000 */
[----:B------:R-:W-:-:S04]  /*04b0*/  ULOP3.LUT UR4, UR4, 0x1, URZ, 0xc0, !UPT ;  /* 0x0000000104047892 */ /* 0x000fc8000f8ec0ff */
[----:B------:R-:W-:-:S11]  /*04c0*/  UISETP.NE.U32.AND UP2, UPT, UR4, 0x1, UPT ;  /* 0x000000010400788c */ /* 0x000fd6000bf45070 */
.L_x_8:
[----:B-1----:R-:W1:Y:S01]  /*04d0*/  SHFL.IDX PT, R2, R169, RZ, 0x1f ;  /* 0x00001fffa9027589 */ /* 0x002e6200000e0000 */
[----:B------:R-:W-:-:S04]  /*04e0*/  UISETP.NE.AND UP1, UPT, UR8, 0x2, UPT ;  /* 0x000000020800788c */ /* 0x000fc8000bf25270 */
[----:B------:R-:W-:Y:S01]  /*04f0*/  USEL UR13, URZ, 0x1, UP1 ;  /* 0x00000001ff0d7887 */ /* 0x000fe20008800000 */
[----:B-1----:R-:W-:-:S13]  /*0500*/  ISETP.NE.AND P0, PT, R2, RZ, PT ;  /* 0x000000ff0200720c */ /* 0x002fda0003f05270 */
[----:B------:R-:W-:Y:S05]  /*0510*/  @P0 BRA `(.L_x_9) ;  /* 0x0000000000680947 */ /* 0x000fea0003800000 */
[----:B------:R-:W1:Y:S01]  /*0520*/  S2UR UR5, SR_CgaCtaId ;  /* 0x00000000000579c3 */ /* 0x000e620000008800 */
[----:B------:R-:W-:Y:S01]  /*0530*/  UMOV UR6, 0x400 ;  /* 0x0000040000067882 */ /* 0x000fe20000000000 */
[----:B------:R-:W-:Y:S01]  /*0540*/  UMOV UR4, 0x1 ;  /* 0x0000000100047882 */ /* 0x000fe20000000000 */
[----:B------:R-:W-:Y:S01]  /*0550*/  ELECT P0, URZ, PT ;  /* 0x0000000000ff782f */ /* 0x000fe20003800000 */
[----:B-1----:R-:W-:Y:S02]  /*0560*/  ULEA UR5, UR5, UR6, 0x18 ;  /* 0x0000000605057291 */ /* 0x002fe4000f8ec0ff */
[----:B------:R-:W-:-:S04]  /*0570*/  UIADD3 UR6, UPT, UPT, -UR4, 0x100000, URZ ;  /* 0x0010000004067890 */ /* 0x000fc8000fffe1ff */
[----:B------:R-:W-:Y:S02]  /*0580*/  USHF.L.U32 UR7, UR6, 0xb, URZ ;  /* 0x0000000b06077899 */ /* 0x000fe400080006ff */
[----:B------:R-:W-:Y:S01]  /*0590*/  USHF.L.U32 UR6, UR6, 0x1, URZ ;  /* 0x0000000106067899 */ /* 0x000fe200080006ff */
[----:B------:R-:W1:Y:S11]  /*05a0*/  FENCE.VIEW.ASYNC.S ;  /* 0x00000000000073c6 */ /* 0x000e760000000000 */
[----:B-1----:R1:W3:Y:S01]  /*05b0*/  SYNCS.EXCH.64 URZ, [UR5], UR6 ;  /* 0x0000000605ff75b2 */ /* 0x0022e20008000100 */
[----:B------:R1:W4:Y:S01]  /*05c0*/  SYNCS.EXCH.64 URZ, [UR5+0x40], UR6 ;  /* 0x0000400605ff75b2 */ /* 0x0003220008000100 */
[----:B------:R1:W1:Y:S01]  /*05d0*/  SYNCS.EXCH.64 URZ, [UR5+0x8], UR6 ;  /* 0x0000080605ff75b2 */ /* 0x0002620008000100 */
        /* <DEDUP_REMOVED lines=13> */
[----:B------:R-:W-:Y:S01]  /*06b0*/  NOP ;  /* 0x0000000000007918 */ /* 0x000fe20000000000 */
.L_x_9:
[----:B------:R-:W2:Y:S01]  /*06c0*/  SHFL.IDX PT, R2, R169, RZ, 0x1f ;  /* 0x00001fffa9027589 */ /* 0x000ea200000e0000 */
[----:B------:R-:W-:Y:S01]  /*06d0*/  NOP ;  /* 0x0000000000007918 */ /* 0x000fe20000000000 */
[----:B--2---:R-:W-:-:S13]  /*06e0*/  ISETP.NE.AND P0, PT, R2, 0x1, PT ;  /* 0x000000010200780c */ /* 0x004fda0003f05270 */
[----:B------:R-:W-:Y:S05]  /*06f0*/  @P0 BRA `(.L_x_10) ;  /* 0x0000000000400947 */ /* 0x000fea0003800000 */
[----:B-1----:R-:W1:Y:S01]  /*0700*/  S2UR UR6, SR_CgaCtaId ;  /* 0x00000000000679c3 */ /* 0x002e620000008800 */
[----:B------:R-:W-:Y:S01]  /*0710*/  UMOV UR7, 0x400 ;  /* 0x0000040000077882 */ /* 0x000fe20000000000 */
[----:B------:R-:W-:Y:S01]  /*0720*/  UMOV UR5, 0x20 ;  /* 0x0000002000057882 */ /* 0x000fe20000000000 */
[----:B------:R-:W-:Y:S01]  /*0730*/  UMOV UR4, 0x80 ;  /* 0x0000008000047882 */ /* 0x000fe20000000000 */
[----:B------:R-:W-:-:S04]  /*0740*/  UIADD3 UR10, UPT, UPT, -UR5, 0x100000, URZ ;  /* 0x00100000050a7890 */ /* 0x000fc8000fffe1ff */
[----:B------:R-:W-:Y:S02]  /*0750*/  USHF.L.U32 UR11, UR10, 0xb, URZ ;  /* 0x0000000b0a0b7899 */ /* 0x000fe400080006ff */
[----:B------:R-:W-:Y:S02]  /*0760*/  USHF.L.U32 UR10, UR10, 0x1, URZ ;  /* 0x000000010a0a7899 */ /* 0x000fe400080006ff */
[----:B------:R-:W-:-:S04]  /*0770*/  UIADD3 UR4, UPT, UPT, -UR4, 0x100000, URZ ;  /* 0x0010000004047890 */ /* 0x000fc8000fffe1ff */
[----:B------:R-:W-:Y:S02]  /*0780*/  USHF.L.U32 UR5, UR4, 0xb, URZ ;  /* 0x0000000b04057899 */ /* 0x000fe400080006ff */
[----:B------:R-:W-:Y:S01]  /*0790*/  USHF.L.U32 UR4, UR4, 0x1, URZ ;  /* 0x0000000104047899 */ /* 0x000fe200080006ff */
[----:B------:R-:W-:Y:S01]  /*07a0*/  ELECT P0, URZ, PT ;  /* 0x0000000000ff782f */ /* 0x000fe20003800000 */
[----:B-1----:R-:W-:Y:S01]  /*07b0*/  ULEA UR6, UR6, UR7, 0x18 ;  /* 0x0000000706067291 */ /* 0x002fe2000f8ec0ff */
[----:B------:R-:W1:Y:S11]  /*07c0*/  FENCE.VIEW.ASYNC.S ;  /* 0x00000000000073c6 */ /* 0x000e760000000000 */
[----:B-1----:R2:W1:Y:S01]  /*07d0*/  SYNCS.EXCH.64 URZ, [UR6+0x80], UR10 ;  /* 0x0000800a06ff75b2 */ /* 0x0024620008000100 */
[----:B------:R2:W1:Y:S02]  /*07e0*/  SYNCS.EXCH.64 URZ, [UR6+0x88], UR4 ;  /* 0x0000880406ff75b2 */ /* 0x0004640008000100 */
[----:B--2---:R-:W-:Y:S01]  /*07f0*/  NOP ;  /* 0x0000000000007918 */ /* 0x004fe20000000000 */
.L_x_10:
[----:B------:R-:W2:Y:S01]  /*0800*/  SHFL.IDX PT, R2, R169, RZ, 0x1f ;  /* 0x00001fffa9027589 */ /* 0x000ea200000e0000 */
[----:B------:R-:W-:Y:S01]  /*0810*/  NOP ;  /* 0x0000000000007918 */ /* 0x000fe20000000000 */
[----:B--2---:R-:W-:-:S13]  /*0820*/  ISETP.NE.AND P0, PT, R2, 0x3, PT ;  /* 0x000000030200780c */ /* 0x004fda0003f05270 */
[----:B------:R-:W-:Y:S05]  /*0830*/  @P0 BRA `(.L_x_11) ;  /* 0x0000000000300947 */ /* 0x000fea0003800000 */
[----:B-1----:R-:W1:Y:S01]  /*0840*/  S2UR UR5, SR_CgaCtaId ;  /* 0x00000000000579c3 */ /* 0x002e620000008800 */
        /* <DEDUP_REMOVED lines=8> */
[----:B-1----:R2:W1:Y:S01]  /*08d0*/  SYNCS.EXCH.64 URZ, [UR5+0x90], UR6 ;  /* 0x0000900605ff75b2 */ /* 0x0024620008000100 */
[----:B------:R2:W1:Y:S02]  /*08e0*/  SYNCS.EXCH.64 URZ, [UR5+0x98], UR6 ;  /* 0x0000980605ff75b2 */ /* 0x0004640008000100 */
[----:B--2---:R-:W-:Y:S01]  /*08f0*/  NOP ;  /* 0x0000000000007918 */ /* 0x004fe20000000000 */
.L_x_11:
[----:B------:R-:W2:Y:S01]  /*0900*/  SHFL.IDX PT, R2, R169, RZ, 0x1f ;  /* 0x00001fffa9027589 */ /* 0x000ea200000e0000 */
[----:B------:R-:W-:Y:S01]  /*0910*/  NOP ;  /* 0x0000000000007918 */ /* 0x000fe20000000000 */
[----:B--2---:R-:W-:-:S13]  /*0920*/  ISETP.NE.AND P0, PT, R2, 0x4, PT ;  /* 0x000000040200780c */ /* 0x004fda0003f05270 */
[----:B------:R-:W-:Y:S05]  /*0930*/  @P0 BRA `(.L_x_12) ;  /* 0x00000000004c0947 */ /* 0x000fea0003800000 */
[----:B-1----:R-:W1:Y:S01]  /*0940*/  S2UR UR5, SR_CgaCtaId ;  /* 0x00000000000579c3 */ /* 0x002e620000008800 */
[----:B------:R-:W-:Y:S01]  /*0950*/  UMOV UR7, 0x100 ;  /* 0x0000010000077882 */ /* 0x000fe20000000000 */
[----:B------:R-:W-:Y:S01]  /*0960*/  UMOV UR6, 0x400 ;  /* 0x0000040000067882 */ /* 0x000fe20000000000 */
[----:B------:R-:W-:Y:S01]  /*0970*/  USEL UR7, UR7, 0xe0, UP2 ;  /* 0x000000e007077887 */ /* 0x000fe20009000000 */
[----:B------:R-:W-:Y:S01]  /*0980*/  UMOV UR4, 0x1 ;  /* 0x0000000100047882 */ /* 0x000fe20000000000 */
[----:B------:R-:W-:Y:S01]  /*0990*/  ELECT P0, URZ, PT ;  /* 0x0000000000ff782f */ /* 0x000fe20003800000 */
[----:B------:R-:W-:-:S04]  /*09a0*/  UIADD3 UR10, UPT, UPT, -UR4, 0x100000, URZ ;  /* 0x00100000040a7890 */ /* 0x000fc8000fffe1ff */
[----:B------:R-:W-:Y:S02]  /*09b0*/  USHF.L.U32 UR11, UR10, 0xb, URZ ;  /* 0x0000000b0a0b7899 */ /* 0x000fe400080006ff */
[----:B------:R-:W-:Y:S02]  /*09c0*/  USHF.L.U32 UR10, UR10, 0x1, URZ ;  /* 0x000000010a0a7899 */ /* 0x000fe400080006ff */
[----:B-1----:R-:W-:Y:S02]  /*09d0*/  ULEA UR5, UR5, UR6, 0x18 ;  /* 0x0000000605057291 */ /* 0x002fe4000f8ec0ff */
[----:B------:R-:W-:-:S04]  /*09e0*/  UIADD3 UR6, UPT, UPT, -UR7, 0x100000, URZ ;  /* 0x0010000007067890 */ /* 0x000fc8000fffe1ff */
[----:B------:R-:W-:Y:S02]  /*09f0*/  USHF.L.U32 UR7, UR6, 0xb, URZ ;  /* 0x0000000b06077899 */ /* 0x000fe400080006ff */
[----:B------:R-:W-:Y:S01]  /*0a00*/  USHF.L.U32 UR6, UR6, 0x1, URZ ;  /* 0x0000000106067899 */ /* 0x000fe200080006ff */
[----:B------:R-:W1:Y:S03]  /*0a10*/  FENCE.VIEW.ASYNC.S ;  /* 0x00000000000073c6 */ /* 0x000e660000000000 */
[----:B-1----:R2:W1:Y:S08]  /*0a20*/  SYNCS.EXCH.64 URZ, [UR5+0xa0], UR10 ;  /* 0x0000a00a05ff75b2 */ /* 0x0024700008000100 */
[----:B------:R2:W1:Y:S01]  /*0a30*/  SYNCS.EXCH.64 URZ, [UR5+0xb0], UR6 ;  /* 0x0000b00605ff75b2 */ /* 0x0004620008000100 */
[----:B------:R2:W1:Y:S01]  /*0a40*/  SYNCS.EXCH.64 URZ, [UR5+0xa8], UR10 ;  /* 0x0000a80a05ff75b2 */ /* 0x0004620008000100 */
[----:B------:R2:W1:Y:S02]  /*0a50*/  SYNCS.EXCH.64 URZ, [UR5+0xb8], UR6 ;  /* 0x0000b80605ff75b2 */ /* 0x0004640008000100 */
[----:B--2---:R-:W-:Y:S01]  /*0a60*/  NOP ;  /* 0x0000000000007918 */ /* 0x004fe20000000000 */
.L_x_12:
        /* <DEDUP_REMOVED lines=18> */
[----:B------:R2:W1:Y:S01]  /*0b90*/  SYNCS.EXCH.64 URZ, [UR6+0xe0], UR4 ;  /* 0x0000e00406ff75b2 */ /* 0x0004620008000100 */
[----:B------:R2:W1:Y:S01]  /*0ba0*/  SYNCS.EXCH.64 URZ, [UR6+0xc8], UR10 ;  /* 0x0000c80a06ff75b2 */ /* 0x0004620008000100 */
[----:B------:R2:W1:Y:S01]  /*0bb0*/  SYNCS.EXCH.64 URZ, [UR6+0xe8], UR4 ;  /* 0x0000e80406ff75b2 */ /* 0x0004620008000100 */
[----:B------:R2:W1:Y:S01]  /*0bc0*/  SYNCS.EXCH.64 URZ, [UR6+0xd0], UR10 ;  /* 0x0000d00a06ff75b2 */ /* 0x0004620008000100 */
[----:B------:R2:W1:Y:S01]  /*0bd0*/  SYNCS.EXCH.64 URZ, [UR6+0xf0], UR4 ;  /* 0x0000f00406ff75b2 */ /* 0x0004620008000100 */
[----:B------:R2:W1:Y:S01]  /*0be0*/  SYNCS.EXCH.64 URZ, [UR6+0xd8], UR10 ;  /* 0x0000d80a06ff75b2 */ /* 0x0004620008000100 */
[----:B------:R2:W1:Y:S02]  /*0bf0*/  SYNCS.EXCH.64 URZ, [UR6+0xf8], UR4 ;  /* 0x0000f80406ff75b2 */ /* 0x0004640008000100 */
[----:B--2---:R-:W-:Y:S01]  /*0c00*/  NOP ;  /* 0x0000000000007918 */ /* 0x004fe20000000000 */
.L_x_13:
        /* <DEDUP_REMOVED lines=14> */
[----:B------:R2:W1:Y:S01]  /*0cf0*/  SYNCS.EXCH.64 URZ, [UR5+0x110], UR6 ;  /* 0x0001100605ff75b2 */ /* 0x0004620008000100 */
[----:B------:R2:W1:Y:S01]  /*0d00*/  SYNCS.EXCH.64 URZ, [UR5+0x108], UR6 ;  /* 0x0001080605ff75b2 */ /* 0x0004620008000100 */
[----:B------:R2:W1:Y:S02]  /*0d10*/  SYNCS.EXCH.64 URZ, [UR5+0x118], UR6 ;  /* 0x0001180605ff75b2 */ /* 0x0004640008000100 */
[----:B--2---:R-:W-:Y:S01]  /*0d20*/  NOP ;  /* 0x0000000000007918 */ /* 0x004fe20000000000 */
.L_x_14:
[----:B-1----:R-:W1:Y:S01]  /*0d30*/  S2UR UR5, SR_CTAID.X ;  /* 0x00000000000579c3 */ /* 0x002e620000002500 */
[----:B------:R-:W-:-:S05]  /*0d40*/  CS2R.32 R165, SR_CgaSize ;  /* 0x0000000000a57805 */ /* 0x000fca0000008a00 */
[----:B------:R-:W-:-:S05]  /*0d50*/  IMAD R165, R165, -0xa0, RZ ;  /* 0xffffff60a5a57824 */ /* 0x000fca00078e02ff */
[----:B------:R-:W-:-:S14]  /*0d60*/  R2UR UR7, R165 ;  /* 0x00000000a50772ca */ /* 0x000fdc00000e0000 */
[----:B------:R-:W2:Y:S01]  /*0d70*/  LDCU UR7, c[0x0][UR7+0x2b0] ;  /* 0x00005600070777ac */ /* 0x000ea20008000800 */
[----:B------:R-:W-:Y:S01]  /*0d80*/  NOP ;  /* 0x0000000000007918 */ /* 0x000fe20000000000 */
[----:B------:R-:W-:-:S05]  /*0d90*/  CS2R.32 R165, SR_CgaSize ;  /* 0x0000000000a57805 */ /* 0x000fca0000008a00 */
[----:B------:R-:W-:-:S05]  /*0da0*/  IMAD R165, R165, -0xa0, RZ ;  /* 0xffffff60a5a57824 */ /* 0x000fca00078e02ff */
[----:B------:R-:W-:-:S14]  /*0db0*/  R2UR UR6, R165 ;  /* 0x00000000a50672ca */ /* 0x000fdc00000e0000 */
[----:B------:R-:W3:Y:S01]  /*0dc0*/  LDCU UR6, c[0x0][UR6+0x2b4] ;  /* 0x00005680060677ac */ /* 0x000ee20008000800 */
[----:B------:R-:W4:Y:S08]  /*0dd0*/  S2UR UR4, SR_CTAID.Y ;  /* 0x00000000000479c3 */ /* 0x000f300000002600 */
[----:B------:R-:W3:Y:S01]  /*0de0*/  LDC R9, c[0x0][0xb24] ;  /* 0x0002c900ff097b82 */ /* 0x000ee20000000800 */
[----:B-1----:R-:W-:-:S02]  /*0df0*/  I2FP.F32.U32 R5, UR5 ;  /* 0x0000000500057c45 */ /* 0x002fc40008201000 */
[----:B------:R-:W-:-:S05]  /*0e00*/  CS2R.32 R3, SR_CgaSize ;  /* 0x0000000000037805 */ /* 0x000fca0000008a00 */
[----:B------:R-:W-:-:S06]  /*0e10*/  IMAD R3, R3, -0xa0, RZ ;  /* 0xffffff6003037824 */ /* 0x000fcc00078e02ff */
[----:B------:R-:W1:Y:S01]  /*0e20*/  LDC R3, c[0x0][R3+0x2a0] ;  /* 0x0000a80003037b82 */ /* 0x000e620000000800 */
[----:B------:R-:W-:Y:S01]  /*0e30*/  MOV R165, UR5 ;  /* 0x0000000500a57c02 */ /* 0x000fe20008000f00 */
[----:B--2---:R-:W-:Y:S01]  /*0e40*/  FMUL R5, R5, UR7 ;  /* 0x0000000705057c20 */ /* 0x004fe20008400000 */
[----:B----4-:R-:W-:Y:S02]  /*0e50*/  I2FP.F32.U32 R4, UR4 ;  /* 0x0000000400047c45 */ /* 0x010fe40008201000 */
[----:B------:R-:W-:-:S05]  /*0e60*/  CS2R.32 R2, SR_CgaSize ;  /* 0x0000000000027805 */ /* 0x000fca0000008a00 */
[----:B------:R-:W-:-:S06]  /*0e70*/  IMAD R2, R2, -0xa0, RZ ;  /* 0xffffff6002027824 */ /* 0x000fcc00078e02ff */
[----:B------:R-:W2:Y:S01]  /*0e80*/  LDC R2, c[0x0][R2+0x2a4] ;  /* 0x0000a90002027b82 */ /* 0x000ea20000000800 */
[----:B------:R-:W4:Y:S01]  /*0e90*/  F2I.U32.TRUNC.NTZ R154, R5 ;  /* 0x00000005009a7305 */ /* 0x000f22000020f000 */
[----:B------:R-:W-:Y:S01]  /*0ea0*/  MOV R155, UR4 ;  /* 0x00000004009b7c02 */ /* 0x000fe20008000f00 */
[----:B---3--:R-:W-:-:S05]  /*0eb0*/  FMUL R4, R4, UR6 ;  /* 0x0000000604047c20 */ /* 0x008fca0008400000 */
[----:B------:R-:W-:Y:S01]  /*0ec0*/  BAR.SYNC.DEFER_BLOCKING 0x0 ;  /* 0x0000000000007b1d */ /* 0x000fe20000010000 */
[----:B------:R-:W-:-:S05]  /*0ed0*/  ISETP.GE.AND P0, PT, R9, 0x1, PT ;  /* 0x000000010900780c */ /* 0x000fca0003f06270 */
[----:B------:R-:W3:Y:S02]  /*0ee0*/  F2I.U32.TRUNC.NTZ R143, R4 ;  /* 0x00000004008f7305 */ /* 0x000ee4000020f000 */
[----:B------:R-:W2:Y:S01]  /*0ef0*/  S2UR UR36, SR_CTAID.Z ;  /* 0x00000000002479c3 */ /* 0x000ea20000002700 */
[----:B----4-:R-:W-:-:S05]  /*0f00*/  IADD3 R154, PT, PT, -R154, RZ, RZ ;  /* 0x000000ff9a9a7210 */ /* 0x010fca0007ffe1ff */
[----:B-1----:R-:W-:Y:S01]  /*0f10*/  IMAD R154, R3, R154, UR5 ;  /* 0x00000005039a7e24 */ /* 0x002fe2000f8e029a */
[----:B---3--:R-:W-:-:S05]  /*0f20*/  IADD3 R143, PT, PT, -R143, RZ, RZ ;  /* 0x000000ff8f8f7210 */ /* 0x008fca0007ffe1ff */
[----:B--2---:R-:W-:Y:S01]  /*0f30*/  IMAD R143, R2, R143, UR4 ;  /* 0x00000004028f7e24 */ /* 0x004fe2000f8e028f */
[----:B------:R-:W-:Y:S06]  /*0f40*/  @!P0 BRA `(.L_x_15) ;  /* 0x0000000000b88947 */ /* 0x000fec0003800000 */
[----:B------:R-:W1:Y:S01]  /*0f50*/  LDC.64 R4, c[0x0][0xb18] ;  /* 0x0002c600ff047b82 */ /* 0x000e620000000a00 */
[----:B------:R-:W-:-:S07]  /*0f60*/  ISETP.NE.AND P0, PT, R9, 0x1, PT ;  /* 0x000000010900780c */ /* 0x000fce0003f05270 */
[----:B------:R-:W2:Y:S08]  /*0f70*/  LDC R10, c[0x0][0xb0c] ;  /* 0x0002c300ff0a7b82 */ /* 0x000eb00000000800 */
[----:B------:R-:W3:Y:S08]  /*0f80*/  LDC R11, c[0x0][0x370] ;  /* 0x0000dc00ff0b7b82 */ /* 0x000ef00000000800 */
[----:B------:R-:W4:Y:S01]  /*0f90*/  LDC R12, c[0x0][0x374] ;  /* 0x0000dd00ff0c7b82 */ /* 0x000f220000000800 */
[----:B-1----:R-:W-:-:S07]  /*0fa0*/  ISETP.NE.AND P1, PT, R4, 0x1, PT ;  /* 0x000000010400780c */ /* 0x002fce0003f25270 */
[----:B------:R-:W3:Y:S01]  /*0fb0*/  LDC.64 R6, c[0x0][0xb10] ;  /* 0x0002c400ff067b82 */ /* 0x000ee20000000a00 */
[----:B--2---:R-:W-:-:S07]  /*0fc0*/  ISETP.NE.AND P2, PT, R10, 0x1, PT ;  /* 0x000000010a00780c */ /* 0x004fce0003f45270 */
[----:B------:R-:W1:Y:S08]  /*0fd0*/  LDC R8, c[0x0][0xb20] ;  /* 0x0002c800ff087b82 */ /* 0x000e700000000800 */
[----:B------:R-:W2:Y:S01]  /*0fe0*/  LDC.64 R2, c[0x0][0xb28] ;  /* 0x0002ca00ff027b82 */ /* 0x000ea20000000a00 */
[----:B----4-:R-:W-:-:S04]  /*0ff0*/  IMAD.HI.U32 R13, R12, R5, RZ ;  /* 0x000000050c0d7227 */ /* 0x010fc800078e00ff */
[----:B------:R-:W-:-:S04]  /*1000*/  IMAD.HI.U32 R5, R155, R5, RZ ;  /* 0x000000059b057227 */ /* 0x000fc800078e00ff */
[----:B---3--:R-:W-:-:S04]  /*1010*/  IMAD.HI.U32 R14, R11, R6, RZ ;  /* 0x000000060b0e7227 */ /* 0x008fc800078e00ff */
[----:B------:R-:W-:Y:S01]  /*1020*/  IMAD.HI.U32 R16, R165, R6, RZ ;  /* 0x00000006a5107227 */ /* 0x000fe200078e00ff */
[-C--:B------:R-:W-:Y:S02]  /*1030*/  @P2 SHF.R.U32.HI R11, RZ, R7.reuse, R14 ;  /* 0x00000007ff0b2219 */ /* 0x080fe4000001160e */
[-C--:B-1----:R-:W-:Y:S02]  /*1040*/  @P1 SHF.R.U32.HI R12, RZ, R8.reuse, R13 ;  /* 0x00000008ff0c1219 */ /* 0x082fe4000001160d */
[----:B------:R-:W-:Y:S02]  /*1050*/  SHF.R.U32.HI R8, RZ, R8, R5 ;  /* 0x00000008ff087219 */ /* 0x000fe40000011605 */
[----:B------:R-:W-:Y:S02]  /*1060*/  SHF.R.U32.HI R16, RZ, R7, R16 ;  /* 0x00000007ff107219 */ /* 0x000fe40000011610 */
[----:B------:R-:W-:Y:S01]  /*1070*/  SEL R5, R155, R8, !P1 ;  /* 0x000000089b057207 */ /* 0x000fe20004800000 */
[----:B--2---:R-:W-:Y:S01]  /*1080*/  IMAD.HI.U32 R14, R12, R2, RZ ;  /* 0x000000020c0e7227 */ /* 0x004fe200078e00ff */
[----:B------:R-:W-:-:S03]  /*1090*/  SEL R7, R165, R16, !P2 ;  /* 0x00000010a5077207 */ /* 0x000fc60005000000 */
[----:B------:R-:W-:Y:S01]  /*10a0*/  IMAD.HI.U32 R6, R11, R2, RZ ;  /* 0x000000020b067227 */ /* 0x000fe200078e00ff */
[----:B------:R-:W-:-:S04]  /*10b0*/  @P0 SHF.R.U32.HI R12, RZ, R3, R14 ;  /* 0x00000003ff0c0219 */ /* 0x000fc8000001160e */
[----:B------:R-:W-:Y:S01]  /*10c0*/  @P0 SHF.R.U32.HI R11, RZ, R3, R6 ;  /* 0x00000003ff0b0219 */ /* 0x000fe20000011606 */
[----:B------:R-:W-:-:S04]  /*10d0*/  IMAD R12, R12, R9, RZ ;  /* 0x000000090c0c7224 */ /* 0x000fc800078e02ff */
[----:B------:R-:W-:Y:S01]  /*10e0*/  IMAD R6, R11, R9, RZ ;  /* 0x000000090b067224 */ /* 0x000fe200078e02ff */
[----:B------:R-:W-:-:S04]  /*10f0*/  ISETP.GE.AND P1, PT, R5, R12, PT ;  /* 0x0000000c0500720c */ /* 0x000fc80003f26270 */
[----:B------:R-:W-:Y:S01]  /*1100*/  ISETP.GE.OR P1, PT, R7, R6, P1 ;  /* 0x000000060700720c */ /* 0x000fe20000f26670 */
[----:B------:R-:W-:-:S05]  /*1110*/  IMAD.HI.U32 R6, R5, R2, RZ ;  /* 0x0000000205067227 */ /* 0x000fca00078e00ff */
[----:B------:R-:W-:-:S04]  /*1120*/  SHF.R.U32.HI R6, RZ, R3, R6 ;  /* 0x00000003ff067219 */ /* 0x000fc80000011606 */
[----:B------:R-:W-:-:S03]  /*1130*/  SEL R6, R5, R6, !P0 ;  /* 0x0000000605067207 */ /* 0x000fc60004000000 */
[----:B------:R-:W-:Y:S01]  /*1140*/  @!P1 IMAD.HI.U32 R8, R7, R2, RZ ;  /* 0x0000000207089227 */ /* 0x000fe200078e00ff */
[----:B------:R-:W-:-:S04]  /*1150*/  IADD3 R2, PT, PT, -R6, RZ, RZ ;  /* 0x000000ff06027210 */ /* 0x000fc80007ffe1ff */
[----:B------:R-:W-:Y:S01]  /*1160*/  @!P1 SHF.R.U32.HI R8, RZ, R3, R8 ;  /* 0x00000003ff089219 */ /* 0x000fe20000011608 */
[----:B------:R-:W-:-:S03]  /*1170*/  IMAD R2, R9, R2, R5 ;  /* 0x0000000209027224 */ /* 0x000fc600078e0205 */
[----:B------:R-:W-:Y:S02]  /*1180*/  @!P1 SEL R3, R7, R8, !P0 ;  /* 0x0000000807039207 */ /* 0x000fe40004000000 */
[----:B------:R-:W-:-:S03]  /*1190*/  IADD3 R8, PT, PT, -R5, RZ, RZ ;  /* 0x000000ff05087210 */ /* 0x000fc60007ffe1ff */
[--C-:B------:R-:W-:Y:S02]  /*11a0*/  @!P1 IMAD.IADD R6, R6, 0x1, -R3.reuse ;  /* 0x0000000106069824 */ /* 0x100fe400078e0a03 */
[----:B------:R-:W-:Y:S01]  /*11b0*/  @!P1 IMAD R3, R2, R11, R3 ;  /* 0x0000000b02039224 */ /* 0x000fe200078e0203 */
[----:B------:R-:W-:Y:S01]  /*11c0*/  IADD3 R2, PT, PT, -R7, RZ, RZ ;  /* 0x000000ff07027210 */ /* 0x000fe20007ffe1ff */
[----:B------:R-:W-:Y:S02]  /*11d0*/  @!P1 IMAD R5, R6, R9, R7 ;  /* 0x0000000906059224 */ /* 0x000fe400078e0207 */
[----:B------:R-:W-:Y:S02]  /*11e0*/  IMAD R8, R4, R8, R155 ;  /* 0x0000000804087224 */ /* 0x000fe400078e029b */
[----:B------:R-:W-:Y:S02]  /*11f0*/  @!P1 IMAD.MOV.U32 R7, RZ, RZ, R3 ;  /* 0x000000ffff079224 */ /* 0x000fe400078e0003 */
[----:B------:R-:W-:-:S02]  /*1200*/  IMAD R2, R10, R2, R165 ;  /* 0x000000020a027224 */ /* 0x000fc400078e02a5 */
[----:B------:R-:W-:Y:S02]  /*1210*/  IMAD R155, R5, R4, R8 ;  /* 0x00000004059b7224 */ /* 0x000fe400078e0208 */
[----:B------:R-:W-:Y:S02]  /*1220*/  IMAD R165, R7, R10, R2 ;  /* 0x0000000a07a57224 */ /* 0x000fe400078e0202 */
.L_x_15:
[----:B------:R-:W1:Y:S01]  /*1230*/  LDCU UR4, c[0x0][0xb30] ;  /* 0x00016600ff0477ac */ /* 0x000e620008000800 */
[----:B------:R-:W2:Y:S08]  /*1240*/  S2UR UR37, SR_CgaCtaId ;  /* 0x00000000002579c3 */ /* 0x000eb00000008800 */
[----:B------:R-:W3:Y:S01]  /*1250*/  LDC R72, c[0x0][0xb24] ;  /* 0x0002c900ff487b82 */ /* 0x000ee20000000800 */
[----:B-1----:R-:W-:-:S09]  /*1260*/  UISETP.NE.AND UP1, UPT, UR4, 0x1, UPT ;  /* 0x000000010400788c */ /* 0x002fd2000bf25270 */
[----:B--2---:R-:W-:Y:S05]  /*1270*/  BRA.U UP1, `(.L_x_16) ;  /* 0x0000000101407547 */ /* 0x004fea000b800000 */
[----:B------:R-:W1:Y:S08]  /*1280*/  LDC.64 R4, c[0x0][0xb10] ;  /* 0x0002c400ff047b82 */ /* 0x000e700000000a00 */
[----:B------:R-:W2:Y:S08]  /*1290*/  LDC.64 R2, c[0x0][0xb18] ;  /* 0x0002c600ff027b82 */ /* 0x000eb00000000a00 */
[----:B------:R-:W4:Y:S08]  /*12a0*/  LDC R6, c[0x0][0xb20] ;  /* 0x0002c800ff067b82 */ /* 0x000f300000000800 */
[----:B------:R-:W3:Y:S01]  /*12b0*/  LDC R8, c[0x0][0xb0c] ;  /* 0x0002c300ff087b82 */ /* 0x000ee20000000800 */
[----:B-1----:R-:W-:-:S05]  /*12c0*/  IMAD.HI.U32 R4, R165, R4, RZ ;  /* 0x00000004a5047227 */ /* 0x002fca00078e00ff */
[----:B------:R-:W-:Y:S01]  /*12d0*/  SHF.R.U32.HI R4, RZ, R5, R4 ;  /* 0x00000005ff047219 */ /* 0x000fe20000011604 */
[----:B--2---:R-:W-:Y:S01]  /*12e0*/  IMAD.HI.U32 R3, R155, R3, RZ ;  /* 0x000000039b037227 */ /* 0x004fe200078e00ff */
[----:B------:R-:W-:-:S04]  /*12f0*/  ISETP.NE.AND P0, PT, R2, 0x1, PT ;  /* 0x000000010200780c */ /* 0x000fc80003f05270 */
[----:B----4-:R-:W-:-:S04]  /*1300*/  SHF.R.U32.HI R6, RZ, R6, R3 ;  /* 0x00000006ff067219 */ /* 0x010fc80000011603 */
[----:B------:R-:W-:Y:S02]  /*1310*/  SEL R3, R155, R6, !P0 ;  /* 0x000000069b037207 */ /* 0x000fe40004000000 */
[----:B---3--:R-:W-:-:S04]  /*1320*/  ISETP.NE.AND P1, PT, R8, 0x1, PT ;  /* 0x000000010800780c */ /* 0x008fc80003f25270 */
[----:B------:R-:W-:-:S05]  /*1330*/  SEL R4, R165, R4, !P1 ;  /* 0x00000004a5047207 */ /* 0x000fca0004800000 */
[----:B------:R-:W-:Y:S02]  /*1340*/  IMAD.IADD R5, R3, 0x1, -R4 ;  /* 0x0000000103057824 */ /* 0x000fe400078e0a04 */
[----:B------:R-:W-:Y:S02]  /*1350*/  IMAD.IADD R3, R4, 0x1, -R3 ;  /* 0x0000000104037824 */ /* 0x000fe400078e0a03 */
[----:B------:R-:W-:Y:S02]  /*1360*/  IMAD R165, R5, R8, R165 ;  /* 0x0000000805a57224 */ /* 0x000fe400078e02a5 */
[----:B------:R-:W-:-:S07]  /*1370*/  IMAD R155, R3, R2, R155 ;  /* 0x00000002039b7224 */ /* 0x000fce00078e029b */
.L_x_16:
[----:B------:R-:W-:Y:S01]  /*1380*/  BAR.SYNC.DEFER_BLOCKING 0x0 ;  /* 0x0000000000007b1d */ /* 0x000fe20000010000 */
[----:B------:R-:W-:Y:S01]  /*1390*/  UISETP.NE.AND UP1, UPT, UR8, 0x2, UPT ;  /* 0x000000020800788c */ /* 0x000fe2000bf25270 */
[----:B------:R-:W-:Y:S02]  /*13a0*/  ISETP.NE.OR P5, PT, R0, 0x2, !P5 ;  /* 0x000000020000780c */ /* 0x000fe40006fa5670 */
[----:B------:R-:W-:-:S06]  /*13b0*/  LOP3.LUT R2, R166, 0x1f, RZ, 0xc0, !PT ;  /* 0x0000001fa6027812 */ /* 0x000fcc00078ec0ff */
[----:B------:R-:W-:Y:S05]  /*13c0*/  BRA.U UP1, `(.L_x_17) ;  /* 0x0000001101ec7547 */ /* 0x000fea000b800000 */
[----:B------:R-:W1:Y:S01]  /*13d0*/  LDCU UR13, c[0x0][0x38c] ;  /* 0x00007180ff0d77ac */ /* 0x000e620008000800 */
[----:B------:R-:W2:Y:S01]  /*13e0*/  LDC R9, c[0x0][0x370] ;  /* 0x0000dc00ff097b82 */ /* 0x000ea20000000800 */
[----:B------:R-:W-:Y:S01]  /*13f0*/  PLOP3.LUT P1, PT, PT, PT, UP2, 0x80, 0x8 ;  /* 0x000000000008781c */ /* 0x000fe20003f2f028 */
[----:B------:R-:W-:Y:S01]  /*1400*/  IMAD.MOV.U32 R15, RZ, RZ, 0x1 ;  /* 0x00000001ff0f7424 */ /* 0x000fe200078e00ff */
[----:B------:R-:W-:Y:S01]  /*1410*/  ISETP.EQ.OR P4, PT, R2, RZ, P5 ;  /* 0x000000ff0200720c */ /* 0x000fe20002f82670 */
[----:B------:R-:W-:Y:S01]  /*1420*/  IMAD.MOV.U32 R14, RZ, RZ, RZ ;  /* 0x000000ffff0e7224 */ /* 0x000fe200078e00ff */
[----:B------:R-:W-:Y:S02]  /*1430*/  PLOP3.LUT P1, PT, P1, PT, PT, 0x8, 0x80 ;  /* 0x000000000080781c */ /* 0x000fe40000f2e170 */
[----:B------:R-:W-:Y:S01]  /*1440*/  CS2R R12, SRZ ;  /* 0x00000000000c7805 */ /* 0x000fe2000001ff00 */
[----:B------:R-:W-:Y:S01]  /*1450*/  IMAD.MOV.U32 R10, RZ, RZ, 0x1 ;  /* 0x00000001ff0a7424 */ /* 0x000fe200078e00ff */
[----:B------:R-:W4:Y:S01]  /*1460*/  LDC R0, c[0x0][0x374] ;  /* 0x0000dd00ff007b82 */ /* 0x000f220000000800 */
[----:B------:R-:W2:Y:S01]  /*1470*/  LDCU.64 UR22, c[0x0][0x348] ;  /* 0x00006900ff1677ac */ /* 0x000ea20008000a00 */
[----:B------:R-:W-:Y:S01]  /*1480*/  UMOV UR6, URZ ;  /* 0x000000ff00067c82 */ /* 0x000fe20008000000 */
[----:B-1----:R-:W-:-:S04]  /*1490*/  UIADD3 UR5, UPT, UPT, UR13, 0x7f, URZ ;  /* 0x0000007f0d057890 */ /* 0x002fc8000fffe0ff */
[----:B------:R-:W-:-:S04]  /*14a0*/  USHF.R.S32.HI UR4, URZ, 0x1f, UR5 ;  /* 0x0000001fff047899 */ /* 0x000fc80008011405 */
[----:B------:R-:W-:-:S04]  /*14b0*/  ULEA.HI UR4, UR4, UR5, URZ, 0x7 ;  /* 0x0000000504047291 */ /* 0x000fc8000f8f38ff */
[----:B------:R-:W-:Y:S02]  /*14c0*/  USHF.R.S32.HI UR15, URZ, 0x7, UR4 ;  /* 0x00000007ff0f7899 */ /* 0x000fe40008011404 */
[----:B------:R-:W-:Y:S02]  /*14d0*/  UIADD3 UR4, UPT, UPT, UR13, -0x1, URZ ;  /* 0xffffffff0d047890 */ /* 0x000fe4000fffe0ff */
[----:B------:R-:W-:Y:S02]  /*14e0*/  UISETP.LT.U32.AND UP0, UPT, UR15, 0x8, UPT ;  /* 0x000000080f00788c */ /* 0x000fe4000bf01070 */
[----:B------:R-:W-:Y:S02]  /*14f0*/  UISETP.GE.U32.AND UP1, UPT, UR4, -0xff, UPT ;  /* 0xffffff010400788c */ /* 0x000fe4000bf26070 */
[----:B------:R-:W-:Y:S02]  /*1500*/  USEL UR14, UR15, 0x8, UP0 ;  /* 0x000000080f0e7887 */ /* 0x000fe40008000000 */
[----:B------:R-:W-:-:S02]  /*1510*/  UIADD3 UR13, UPT, UPT, UR13, 0xfe, URZ ;  /* 0x000000fe0d0d7890 */ /* 0x000fc4000fffe0ff */
[----:B------:R-:W-:Y:S02]  /*1520*/  UIADD3 UR5, UPT, UPT, UR14, -0x1, URZ ;  /* 0xffffffff0e057890 */ /* 0x000fe4000fffe0ff */
[----:B------:R-:W-:-:S03]  /*1530*/  UIADD3 UR7, UPT, UPT, UR15, -UR14, URZ ;  /* 0x8000000e0f077290 */ /* 0x000fc6000fffe0ff */
[----:B------:R-:W-:-:S04]  /*1540*/  @UP1 UIADD3 UR5, UPT, UPT, UR14, URZ, URZ ;  /* 0x000000ff0e051290 */ /* 0x000fc8000fffe0ff */
[----:B--2---:R-:W-:-:S12]  /*1550*/  UIADD3 UR5, UPT, UPT, UR5, 0x1, URZ ;  /* 0x0000000105057890 */ /* 0x004fd8000fffe0ff */
.L_x_35:
[----:B------:R-:W-:Y:S01]  /*1560*/  UISETP.NE.AND UP0, UPT, UR37, URZ, UPT ;  /* 0x000000ff2500728c */ /* 0x000fe2000bf05270 */
[----:B------:R-:W1:Y:S08]  /*1570*/  S2UR UR37, SR_CgaCtaId ;  /* 0x00000000002579c3 */ /* 0x000e700000008800 */
[----:B------:R-:W-:Y:S05]  /*1580*/  BRA.U UP0, `(.L_x_18) ;  /* 0x0000000100347547 */ /* 0x000fea000b800000 */
[----:B------:R-:W2:Y:S01]  /*1590*/  S2R R2, SR_CgaCtaId ;  /* 0x0000000000027919 */ /* 0x000ea20000008800 */
[----:B------:R-:W-:-:S04]  /*15a0*/  MOV R3, 0x400 ;  /* 0x0000040000037802 */ /* 0x000fc80000000f00 */
[----:B--2---:R-:W-:Y:S02]  /*15b0*/  LEA R3, R2, R3, 0x18 ;  /* 0x0000000302037211 */ /* 0x004fe400078ec0ff */
[----:B------:R-:W-:-:S03]  /*15c0*/  SHF.L.U32 R2, R10, 0x1f, RZ ;  /* 0x0000001f0a027819 */ /* 0x000fc600000006ff */
[----:B------:R-:W-:-:S04]  /*15d0*/  IMAD R3, R12, 0x8, R3 ;  /* 0x000000080c037824 */ /* 0x000fc800078e0203 */
[----:B------:R-:W2:Y:S02]  /*15e0*/  SYNCS.PHASECHK.TRANS64.TRYWAIT P0, [R3+URZ+0x110], R2 ;  /* 0x00011002030075a7 */ /* 0x000ea400080011ff */
[----:B--2---:R-:W-:Y:S05]  /*15f0*/  @!P0 BRA `(.L_x_19) ;  /* 0x0000005400808947 */ /* 0x004fea0003800000 */
.L_x_99:
[----:B------:R-:W-:Y:S01]  /*1600*/  VIADD R12, R12, 0x1 ;  /* 0x000000010c0c7836 */ /* 0x000fe20000000000 */
[----:B------:R2:W-:Y:S04]  /*1610*/  SYNCS.ARRIVE.TRANS64.A1T0 RZ, [R3+URZ+0x100], RZ ;  /* 0x000100ff03ff79a7 */ /* 0x0005e800081000ff */
[----:B------:R-:W-:-:S04]  /*1620*/  ISETP.NE.AND P0, PT, R12, 0x2, PT ;  /* 0x000000020c00780c */ /* 0x000fc80003f05270 */
[----:B------:R-:W-:Y:S02]  /*1630*/  SEL R12, R12, RZ, P0 ;  /* 0x000000ff0c0c7207 */ /* 0x000fe40000000000 */
[----:B--2---:R-:W-:-:S04]  /*1640*/  SEL R3, RZ, 0x1, P0 ;  /* 0x00000001ff037807 */ /* 0x004fc80000000000 */
[----:B------:R-:W-:-:S07]  /*1650*/  LOP3.LUT R10, R10, R3, RZ, 0x3c, !PT ;  /* 0x000000030a0a7212 */ /* 0x000fce00078e3cff */
.L_x_18:
[----:B------:R-:W-:Y:S01]  /*1660*/  UMOV UR4, 0x400 ;  /* 0x0000040000047882 */ /* 0x000fe20000000000 */
[----:B------:R-:W-:Y:S01]  /*1670*/  SHF.L.U32 R2, R15, 0x1f, RZ ;  /* 0x0000001f0f027819 */ /* 0x000fe200000006ff */
[----:B-1----:R-:W-:Y:S01]  /*1680*/  ULEA UR4, UR37, UR4, 0x18 ;  /* 0x0000000425047291 */ /* 0x002fe2000f8ec0ff */
[----:B------:R-:W-:Y:S01]  /*1690*/  R2UR UR35, R165 ;  /* 0x00000000a52372ca */ /* 0x000fe200000e0000 */
[----:B------:R-:W-:Y:S01]  /*16a0*/  UISETP.GE.U32.AND UP0, UPT, UR13, 0xff, UPT ;  /* 0x000000ff0d00788c */ /* 0x000fe2000bf06070 */
[----:B------:R-:W-:Y:S01]  /*16b0*/  R2UR UR11, R155 ;  /* 0x000000009b0b72ca */ /* 0x000fe200000e0000 */
[----:B------:R-:W-:Y:S01]  /*16c0*/  ULEA UR8, UR6, UR4, 0x3 ;  /* 0x0000000406087291 */ /* 0x000fe2000f8e18ff */
[----:B------:R-:W-:-:S08]  /*16d0*/  UMOV UR24, URZ ;  /* 0x000000ff00187c82 */ /* 0x000fd00008000000 */
[----:B------:R1:W2:Y:S01]  /*16e0*/  SYNCS.PHASECHK.TRANS64.TRYWAIT P0, [UR8+0x40], R2 ;  /* 0x00004002ff0075a7 */ /* 0x0002a20008001108 */
[----:B------:R-:W-:Y:S02]  /*16f0*/  USHF.L.U32 UR35, UR35, 0x7, URZ ;  /* 0x0000000723237899 */ /* 0x000fe400080006ff */
[----:B------:R-:W-:Y:S01]  /*1700*/  USHF.L.U32 UR11, UR11, 0x6, URZ ;  /* 0x000000060b0b7899 */ /* 0x000fe200080006ff */
[----:B------:R-:W-:Y:S11]  /*1710*/  BRA.U !UP0, `(.L_x_20) ;  /* 0x0000000108a87547 */ /* 0x000ff6000b800000 */
[----:B------:R-:W-:Y:S01]  /*1720*/  UMOV UR16, URZ ;  /* 0x000000ff00107c82 */ /* 0x000fe20008000000 */
[----:B------:R-:W-:-:S05]  /*1730*/  UMOV UR17, UR6 ;  /* 0x0000000600117c82 */ /* 0x000fca0008000000 */
.L_x_25:
[----:B-1----:R-:W-:Y:S01]  /*1740*/  ULEA UR33, UR17, UR4, 0x3 ;  /* 0x0000000411217291 */ /* 0x002fe2000f8e18ff */
[----:B--2---:R-:W-:Y:S01]  /*1750*/  @!P5 MOV R3, 0x6000 ;  /* 0x000060000003d802 */ /* 0x004fe20000000f00 */
[----:B--2---:R-:W-:Y:S10]  /*1760*/  @P0 BRA `(.L_x_21) ;  /* 0x00000000000c0947 */ /* 0x004ff40003800000 */
[----:B------:R-:W-:-:S04]  /*1770*/  SHF.L.U32 R5, R15, 0x1f, RZ ;  /* 0x0000001f0f057819 */ /* 0x000fc800000006ff */
[----:B------:R-:W2:Y:S02]  /*1780*/  SYNCS.PHASECHK.TRANS64.TRYWAIT P0, [UR33+0x40], R5 ;  /* 0x00004005ff0075a7 */ /* 0x000ea40008001121 */
[----:B--2---:R-:W-:Y:S05]  /*1790*/  @!P0 BRA `(.L_x_22) ;  /* 0x00000054002c8947 */ /* 0x004fea0003800000 */
.L_x_21:
[----:B------:R2:W-:Y:S01]  /*17a0*/  @!P5 SYNCS.ARRIVE.TRANS64 RZ, [UR33], R3 ;  /* 0x00000003ffffd9a7 */ /* 0x0005e20008000021 */
[----:B------:R-:W-:Y:S04]  /*17b0*/  BSSY.RECONVERGENT B0, `(.L_x_23) ;  /* 0x0000003000007945 */ /* 0x000fe80003800200 */
[----:B------:R-:W-:Y:S05]  /*17c0*/  @P4 BRA `(.L_x_24) ;  /* 0x0000000000044947 */ /* 0x000fea0003800000 */
[----:B------:R-:W-:Y:S05]  /*17d0*/  BPT.TRAP 0x1 ;  /* 0x000000040000795c */ /* 0x000fea0000300000 */
.L_x_24:
[----:B------:R-:W-:Y:S05]  /*17e0*/  BSYNC.RECONVERGENT B0 ;  /* 0x0000000000007941 */ /* 0x000fea0003800200 */
.L_x_23:
[----:B------:R-:W-:Y:S02]  /*17f0*/  UIADD3 UR6, UPT, UPT, UR17, 0x1, URZ ;  /* 0x0000000111067890 */ /* 0x000fe4000fffe0ff */
[----:B------:R-:W-:Y:S02]  /*1800*/  ULEA UR32, UR17, UR4, 0xe ;  /* 0x0000000411207291 */ /* 0x000fe4000f8e70ff */
[----:B------:R-:W-:Y:S02]  /*1810*/  UISETP.NE.AND UP0, UPT, UR6, 0x8, UPT ;  /* 0x000000080600788c */ /* 0x000fe4000bf05270 */
[----:B------:R-:W-:Y:S02]  /*1820*/  UIADD3 UR26, UP1, UPT, UR22, 0x80, URZ ;  /* 0x00000080161a7890 */ /* 0x000fe4000ff3e0ff */
[----:B------:R-:W-:Y:S02]  /*1830*/  USEL UR9, URZ, 0x1, UP0 ;  /* 0x00000001ff097887 */ /* 0x000fe40008000000 */
[----:B------:R-:W-:-:S02]  /*1840*/  USEL UR6, UR6, URZ, UP0 ;  /* 0x000000ff06067287 */ /* 0x000fc40008000000 */
[----:B------:R-:W-:Y:S02]  /*1850*/  UIADD3 UR20, UP0, UPT, UR22, 0x180, URZ ;  /* 0x0000018016147890 */ /* 0x000fe4000ff1e0ff */
[----:B------:R-:W-:Y:S01]  /*1860*/  ULEA UR8, UR6, UR4, 0x3 ;  /* 0x0000000406087291 */ /* 0x000fe2000f8e18ff */
[----:B------:R-:W-:Y:S01]  /*1870*/  LOP3.LUT R15, R15, UR9, RZ, 0x3c, !PT ;  /* 0x000000090f0f7c12 */ /* 0x000fe2000f8e3cff */
[----:B------:R-:W-:Y:S02]  /*1880*/  USHF.L.U32 UR34, UR16, 0x7, URZ ;  /* 0x0000000710227899 */ /* 0x000fe400080006ff */
[----:B------:R-:W-:Y:S01]  /*1890*/  UIADD3.X UR27, UPT, UPT, URZ, UR23, URZ, UP1, !UPT ;  /* 0x00000017ff1b7290 */ /* 0x000fe20008ffe4ff */
[----:B-1----:R-:W-:Y:S01]  /*18a0*/  SHF.L.U32 R2, R15, 0x1f, RZ ;  /* 0x0000001f0f027819 */ /* 0x002fe200000006ff */
[----:B------:R-:W-:Y:S02]  /*18b0*/  UIADD3 UR32, UPT, UPT, UR32, 0x4400, URZ ;  /* 0x0000440020207890 */ /* 0x000fe4000fffe0ff */
[----:B------:R-:W-:Y:S01]  /*18c0*/  UIADD3.X UR21, UPT, UPT, URZ, UR23, URZ, UP0, !UPT ;  /* 0x00000017ff157290 */ /* 0x000fe200087fe4ff */
[----:B------:R1:W1:Y:S01]  /*18d0*/  SYNCS.PHASECHK.TRANS64.TRYWAIT P0, [UR8+0x40], R2 ;  /* 0x00004002ff0075a7 */ /* 0x0002620008001108 */
[----:B------:R-:W-:Y:S01]  /*18e0*/  ULEA UR8, UR17, UR4, 0xd ;  /* 0x0000000411087291 */ /* 0x000fe2000f8e68ff */
[----:B------:R-:W-:Y:S01]  /*18f0*/  UMOV UR18, 0x0 ;  /* 0x0000000000127882 */ /* 0x000fe20000000000 */
[----:B------:R-:W-:-:S02]  /*1900*/  UMOV UR19, 0x10000000 ;  /* 0x1000000000137882 */ /* 0x000fc40000000000 */
[----:B------:R-:W-:Y:S01]  /*1910*/  UIADD3 UR8, UPT, UPT, UR8, 0x24400, URZ ;  /* 0x0002440008087890 */ /* 0x000fe2000fffe0ff */
[----:B------:R1:W-:Y:S01]  /*1920*/  UTMALDG.3D [UR32], [UR26], desc[UR18] ;  /* 0x000012201a0075b4 */ /* 0x0003e20008011000 */
[----:B------:R-:W-:Y:S01]  /*1930*/  UMOV UR12, UR36 ;  /* 0x00000024000c7c82 */ /* 0x000fe20008000000 */
[----:B------:R-:W-:Y:S01]  /*1940*/  UMOV UR9, UR33 ;  /* 0x0000002100097c82 */ /* 0x000fe20008000000 */
[----:B------:R-:W-:Y:S01]  /*1950*/  UMOV UR10, UR34 ;  /* 0x00000022000a7c82 */ /* 0x000fe20008000000 */
[----:B------:R-:W-:Y:S01]  /*1960*/  UIADD3 UR16, UPT, UPT, UR16, 0x1, URZ ;  /* 0x0000000110107890 */ /* 0x000fe2000fffe0ff */
[----:B------:R-:W-:Y:S01]  /*1970*/  UMOV UR24, UR5 ;  /* 0x0000000500187c82 */ /* 0x000fe20008000000 */
[----:B------:R-:W-:Y:S02]  /*1980*/  UMOV UR17, UR6 ;  /* 0x0000000600117c82 */ /* 0x000fe40008000000 */
[----:B------:R1:W-:Y:S01]  /*1990*/  UTMALDG.3D [UR8], [UR20], desc[UR18] ;  /* 0x00001208140075b4 */ /* 0x0003e20008011000 */
[----:B------:R-:W-:-:S09]  /*19a0*/  UISETP.NE.AND UP0, UPT, UR16, UR5, UPT ;  /* 0x000000051000728c */ /* 0x000fd2000bf05270 */
[----:B------:R-:W-:Y:S05]  /*19b0*/  BRA.U UP0, `(.L_x_25) ;  /* 0xfffffffd00607547 */ /* 0x000fea000b83ffff */
.L_x_20:
[----:B-1----:R-:W-:Y:S01]  /*19c0*/  ULEA UR8, UR6, UR4, 0x3 ;  /* 0x0000000406087291 */ /* 0x002fe2000f8e18ff */
[----:B------:R-:W-:Y:S01]  /*19d0*/  SHF.L.U32 R2, R15, 0x1f, RZ ;  /* 0x0000001f0f027819 */ /* 0x000fe200000006ff */
[----:B------:R-:W-:Y:S01]  /*19e0*/  @!P1 SYNCS.ARRIVE.TRANS64.A1T0 RZ, [UR4+0x98], RZ ;  /* 0x000098ffffff99a7 */ /* 0x000fe20008100004 */
[----:B------:R-:W-:-:S06]  /*19f0*/  UISETP.GT.AND UP0, UPT, UR15, UR14, UPT ;  /* 0x0000000e0f00728c */ /* 0x000fcc000bf04270 */
[----:B--2---:R1:W2:Y:S03]  /*1a00*/  SYNCS.PHASECHK.TRANS64.TRYWAIT P0, [UR8+0x40], R2 ;  /* 0x00004002ff0075a7 */ /* 0x0042a60008001108 */
[----:B------:R-:W-:Y:S05]  /*1a10*/  BRA.U !UP0, `(.L_x_26) ;  /* 0x0000000108ac7547 */ /* 0x000fea000b800000 */
[----:B------:R-:W-:Y:S01]  /*1a20*/  UIADD3 UR21, UPT, UPT, UR7, UR24, URZ ;  /* 0x0000001807157290 */ /* 0x000fe2000fffe0ff */
[----:B------:R-:W-:-:S11]  /*1a30*/  UMOV UR25, UR6 ;  /* 0x0000000600197c82 */ /* 0x000fd60008000000 */
.L_x_31:
[----:B-1----:R-:W-:Y:S01]  /*1a40*/  ULEA UR17, UR25, UR4, 0x3 ;  /* 0x0000000419117291 */ /* 0x002fe2000f8e18ff */
[----:B--2---:R-:W-:Y:S01]  /*1a50*/  @!P5 MOV R3, 0x6000 ;  /* 0x000060000003d802 */ /* 0x004fe20000000f00 */
[----:B--2---:R-:W-:Y:S10]  /*1a60*/  @P0 BRA `(.L_x_27) ;  /* 0x00000000000c0947 */ /* 0x004ff40003800000 */
[----:B------:R-:W-:-:S04]  /*1a70*/  SHF.L.U32 R5, R15, 0x1f, RZ ;  /* 0x0000001f0f057819 */ /* 0x000fc800000006ff */
[----:B------:R-:W2:Y:S02]  /*1a80*/  SYNCS.PHASECHK.TRANS64.TRYWAIT P0, [UR17+0x40], R5 ;  /* 0x00004005ff0075a7 */ /* 0x000ea40008001111 */
[----:B--2---:R-:W-:Y:S05]  /*1a90*/  @!P0 BRA `(.L_x_28) ;  /* 0x0000005000848947 */ /* 0x004fea0003800000 */
.L_x_27:
[----:B------:R2:W-:Y:S01]  /*1aa0*/  @!P5 SYNCS.ARRIVE.TRANS64 RZ, [UR17], R3 ;  /* 0x00000003ffffd9a7 */ /* 0x0005e20008000011 */
[----:B------:R-:W-:Y:S04]  /*1ab0*/  BSSY.RECONVERGENT B0, `(.L_x_29) ;  /* 0x0000003000007945 */ /* 0x000fe80003800200 */
[----:B------:R-:W-:Y:S05]  /*1ac0*/  @P4 BRA `(.L_x_30) ;  /* 0x0000000000044947 */ /* 0x000fea0003800000 */
[----:B------:R-:W-:Y:S05]  /*1ad0*/  BPT.TRAP 0x1 ;  /* 0x000000040000795c */ /* 0x000fea0000300000 */
.L_x_30:
[----:B------:R-:W-:Y:S05]  /*1ae0*/  BSYNC.RECONVERGENT B0 ;  /* 0x0000000000007941 */ /* 0x000fea0003800200 */
.L_x_29:
        /* <DEDUP_REMOVED lines=10> */
[----:B------:R-:W-:Y:S01]  /*1b90*/  UIADD3 UR16, UPT, UPT, UR16, 0x4400, URZ ;  /* 0x0000440010107890 */ /* 0x000fe2000fffe0ff */
[----:B-1----:R-:W-:Y:S01]  /*1ba0*/  SHF.L.U32 R2, R15, 0x1f, RZ ;  /* 0x0000001f0f027819 */ /* 0x002fe200000006ff */
[----:B------:R-:W-:Y:S02]  /*1bb0*/  UIADD3.X UR31, UPT, UPT, URZ, UR23, URZ, UP1, !UPT ;  /* 0x00000017ff1f7290 */ /* 0x000fe40008ffe4ff */
[----:B------:R-:W-:Y:S01]  /*1bc0*/  UIADD3.X UR29, UPT, UPT, URZ, UR23, URZ, UP0, !UPT ;  /* 0x00000017ff1d7290 */ /* 0x000fe200087fe4ff */
[----:B------:R1:W1:Y:S01]  /*1bd0*/  SYNCS.PHASECHK.TRANS64.TRYWAIT P0, [UR8+0x40], R2 ;  /* 0x00004002ff0075a7 */ /* 0x0002620008001108 */
[----:B------:R-:W-:Y:S01]  /*1be0*/  ULEA UR8, UR25, UR4, 0xd ;  /* 0x0000000419087291 */ /* 0x000fe2000f8e68ff */
[----:B------:R-:W-:Y:S01]  /*1bf0*/  UMOV UR26, 0x0 ;  /* 0x00000000001a7882 */ /* 0x000fe20000000000 */
[----:B------:R-:W-:-:S02]  /*1c00*/  UMOV UR27, 0x10000000 ;  /* 0x10000000001b7882 */ /* 0x000fc40000000000 */
[----:B------:R-:W-:Y:S01]  /*1c10*/  UIADD3 UR8, UPT, UPT, UR8, 0x24400, URZ ;  /* 0x0002440008087890 */ /* 0x000fe2000fffe0ff */
[----:B------:R-:W-:Y:S01]  /*1c20*/  UMOV UR19, UR35 ;  /* 0x0000002300137c82 */ /* 0x000fe20008000000 */
[----:B------:R-:W-:Y:S01]  /*1c30*/  UMOV UR20, UR36 ;  /* 0x0000002400147c82 */ /* 0x000fe20008000000 */
[----:B------:R-:W-:Y:S01]  /*1c40*/  UMOV UR12, UR36 ;  /* 0x00000024000c7c82 */ /* 0x000fe20008000000 */
[----:B------:R-:W-:Y:S01]  /*1c50*/  UMOV UR9, UR17 ;  /* 0x0000001100097c82 */ /* 0x000fe20008000000 */
[----:B------:R-:W-:Y:S01]  /*1c60*/  UMOV UR10, UR18 ;  /* 0x00000012000a7c82 */ /* 0x000fe20008000000 */
[----:B------:R1:W-:Y:S01]  /*1c70*/  UTMALDG.3D [UR16], [UR30], desc[UR26] ;  /* 0x00001a101e0075b4 */ /* 0x0003e20008011000 */
[----:B------:R-:W-:Y:S01]  /*1c80*/  UIADD3 UR24, UPT, UPT, UR24, 0x1, URZ ;  /* 0x0000000118187890 */ /* 0x000fe2000fffe0ff */
[----:B------:R-:W-:-:S03]  /*1c90*/  UMOV UR25, UR6 ;  /* 0x0000000600197c82 */ /* 0x000fc60008000000 */
[----:B------:R-:W-:Y:S01]  /*1ca0*/  UISETP.NE.AND UP0, UPT, UR24, UR21, UPT ;  /* 0x000000151800728c */ /* 0x000fe2000bf05270 */
[----:B------:R1:W-:Y:S08]  /*1cb0*/  UTMALDG.3D [UR8], [UR28], desc[UR26] ;  /* 0x00001a081c0075b4 */ /* 0x0003f00008011000 */
[----:B------:R-:W-:Y:S05]  /*1cc0*/  BRA.U UP0, `(.L_x_31) ;  /* 0xfffffffd005c7547 */ /* 0x000fea000b83ffff */
.L_x_26:
[C---:B-1----:R-:W-:Y:S01]  /*1cd0*/  LEA R2, R14.reuse, UR4, 0x3 ;  /* 0x000000040e027c11 */ /* 0x042fe2000f8e18ff */
[----:B------:R-:W-:Y:S01]  /*1ce0*/  NOP ;  /* 0x0000000000007918 */ /* 0x000fe20000000000 */
[----:B--2---:R-:W-:Y:S02]  /*1cf0*/  SHF.L.U32 R3, R13, 0x1f, RZ ;  /* 0x0000001f0d037819 */ /* 0x004fe400000006ff */
[----:B------:R-:W-:Y:S02]  /*1d00*/  LEA R4, R14, UR4, 0x4 ;  /* 0x000000040e047c11 */ /* 0x000fe4000f8e20ff */
[----:B------:R-:W1:Y:S02]  /*1d10*/  SYNCS.PHASECHK.TRANS64.TRYWAIT P0, [R2+URZ+0xa0], R3 ;  /* 0x0000a003020075a7 */ /* 0x000e6400080011ff */
[----:B-1----:R-:W-:Y:S05]  /*1d20*/  @!P0 BRA `(.L_x_32) ;  /* 0x0000004c00f88947 */ /* 0x002fea0003800000 */
.L_x_102:
[----:B------:R-:W2:Y:S01]  /*1d30*/  LDS.128 R4, [R4+0x130] ;  /* 0x0001300004047984 */ /* 0x000ea20000000c00 */
[----:B---3--:R-:W-:Y:S01]  /*1d40*/  ISETP.GE.AND P0, PT, R72, 0x1, PT ;  /* 0x000000014800780c */ /* 0x008fe20003f06270 */
[----:B-1----:R-:W-:Y:S01]  /*1d50*/  VIADD R2, R2, 0xb0 ;  /* 0x000000b002027836 */ /* 0x002fe20000000000 */
[----:B------:R-:W-:Y:S01]  /*1d60*/  @!PT LDS RZ, [RZ] ;  /* 0x00000000fffff984 */ /* 0x000fe20000000800 */
[----:B------:R-:W-:Y:S01]  /*1d70*/  @!PT LDS RZ, [RZ] ;  /* 0x00000000fffff984 */ /* 0x000fe20000000800 */
[----:B------:R-:W-:Y:S01]  /*1d80*/  @!PT LDS RZ, [RZ] ;  /* 0x00000000fffff984 */ /* 0x000fe20000000800 */
[----:B------:R-:W-:Y:S01]  /*1d90*/  @!PT LDS RZ, [RZ] ;  /* 0x00000000fffff984 */ /* 0x000fe20000000800 */
[----:B------:R1:W-:Y:S06]  /*1da0*/  MEMBAR.ALL.CTA ;  /* 0x0000000000007992 */ /* 0x0003ec0000008000 */
[----:B-1----:R-:W1:Y:S01]  /*1db0*/  FENCE.VIEW.ASYNC.S ;  /* 0x00000000000073c6 */ /* 0x002e620000000000 */
[----:B------:R-:W-:-:S04]  /*1dc0*/  PRMT R2, RZ, 0x654, R2 ;  /* 0x00000654ff027816 */ /* 0x000fc80000000002 */
[----:B-1----:R1:W-:Y:S01]  /*1dd0*/  SYNCS.ARRIVE.TRANS64.RED.A1T0 RZ, [R2+URZ], RZ ;  /* 0x000000ff02ff79a7 */ /* 0x0023e200081004ff */
[----:B--2---:R-:W-:-:S13]  /*1de0*/  LOP3.LUT P2, RZ, R6, 0x1, RZ, 0xc0, !PT ;  /* 0x0000000106ff7812 */ /* 0x004fda000784c0ff */
[----:B------:R-:W-:Y:S01]  /*1df0*/  @P2 SHF.R.U32.HI R3, RZ, 0x10, R5 ;  /* 0x00000010ff032819 */ /* 0x000fe20000011605 */
[----:B------:R-:W-:Y:S01]  /*1e00*/  VOTEU.ANY UP0, P2 ;  /* 0x0000000000ff7886 */ /* 0x000fe20001000100 */
[----:B------:R-:W-:Y:S02]  /*1e10*/  @P2 MOV R11, R4 ;  /* 0x00000004000b2202 */ /* 0x000fe40000000f00 */
[----:B------:R-:W-:Y:S02]  /*1e20*/  @P2 R2UR.BROADCAST UR8, R3 ;  /* 0x00000000030822ca */ /* 0x000fe400008e0000 */
[----:B------:R-:W-:-:S11]  /*1e30*/  @P2 LOP3.LUT R8, R5, 0xffff, RZ, 0xc0, !PT ;  /* 0x0000ffff05082812 */ /* 0x000fd600078ec0ff */
[----:B------:R-:W-:Y:S01]  /*1e40*/  @UP0 UMOV UR36, UR8 ;  /* 0x0000000800240c82 */ /* 0x000fe20008000000 */
[----:B-1----:R-:W-:Y:S05]  /*1e50*/  @!P0 BRA `(.L_x_33) ;  /* 0x0000000000b88947 */ /* 0x002fea0003800000 */
[----:B------:R-:W4:Y:S01]  /*1e60*/  LDC.64 R4, c[0x0][0xb18] ;  /* 0x0002c600ff047b82 */ /* 0x000f220000000a00 */
[----:B------:R-:W-:-:S07]  /*1e70*/  ISETP.NE.AND P3, PT, R72, 0x1, PT ;  /* 0x000000014800780c */ /* 0x000fce0003f65270 */
[----:B------:R-:W1:Y:S08]  /*1e80*/  LDC.64 R6, c[0x0][0xb10] ;  /* 0x0002c400ff067b82 */ /* 0x000e700000000a00 */
[----:B------:R-:W2:Y:S08]  /*1e90*/  LDC R16, c[0x0][0xb20] ;  /* 0x0002c800ff107b82 */ /* 0x000eb00000000800 */
[----:B------:R-:W3:Y:S01]  /*1ea0*/  LDC R18, c[0x0][0xb0c] ;  /* 0x0002c300ff127b82 */ /* 0x000ee20000000800 */
[----:B----4-:R-:W-:Y:S01]  /*1eb0*/  IMAD.HI.U32 R17, R0, R5, RZ ;  /* 0x0000000500117227 */ /* 0x010fe200078e00ff */
[----:B------:R-:W-:-:S03]  /*1ec0*/  ISETP.NE.AND P0, PT, R4, 0x1, PT ;  /* 0x000000010400780c */ /* 0x000fc60003f05270 */
[----:B------:R-:W-:-:S03]  /*1ed0*/  IMAD.HI.U32 R5, R8, R5, RZ ;  /* 0x0000000508057227 */ /* 0x000fc600078e00ff */
[----:B------:R-:W4:Y:S01]  /*1ee0*/  LDC.64 R2, c[0x0][0xb28] ;  /* 0x0002ca00ff027b82 */ /* 0x000f220000000a00 */
[----:B-1----:R-:W-:-:S04]  /*1ef0*/  IMAD.HI.U32 R20, R9, R6, RZ ;  /* 0x0000000609147227 */ /* 0x002fc800078e00ff */
[----:B------:R-:W-:Y:S01]  /*1f00*/  IMAD.HI.U32 R22, R11, R6, RZ ;  /* 0x000000060b167227 */ /* 0x000fe200078e00ff */
[----:B------:R-:W-:Y:S02]  /*1f10*/  SHF.R.U32.HI R20, RZ, R7, R20 ;  /* 0x00000007ff147219 */ /* 0x000fe40000011614 */
[-C--:B--2---:R-:W-:Y:S02]  /*1f20*/  SHF.R.U32.HI R17, RZ, R16.reuse, R17 ;  /* 0x00000010ff117219 */ /* 0x084fe40000011611 */
[----:B------:R-:W-:Y:S02]  /*1f30*/  SHF.R.U32.HI R5, RZ, R16, R5 ;  /* 0x00000010ff057219 */ /* 0x000fe40000011605 */
[----:B------:R-:W-:Y:S02]  /*1f40*/  SEL R17, R0, R17, !P0 ;  /* 0x0000001100117207 */ /* 0x000fe40004000000 */
[----:B------:R-:W-:Y:S02]  /*1f50*/  SHF.R.U32.HI R22, RZ, R7, R22 ;  /* 0x00000007ff167219 */ /* 0x000fe40000011616 */
[----:B---3--:R-:W-:-:S02]  /*1f60*/  ISETP.NE.AND P1, PT, R18, 0x1, PT ;  /* 0x000000011200780c */ /* 0x008fc40003f25270 */
[----:B------:R-:W-:Y:S02]  /*1f70*/  SEL R5, R8, R5, !P0 ;  /* 0x0000000508057207 */ /* 0x000fe40004000000 */
[----:B------:R-:W-:Y:S02]  /*1f80*/  SEL R19, R9, R20, !P1 ;  /* 0x0000001409137207 */ /* 0x000fe40004800000 */
[----:B------:R-:W-:Y:S01]  /*1f90*/  SEL R7, R11, R22, !P1 ;  /* 0x000000160b077207 */ /* 0x000fe20004800000 */
[----:B----4-:R-:W-:-:S04]  /*1fa0*/  IMAD.HI.U32 R20, R17, R2, RZ ;  /* 0x0000000211147227 */ /* 0x010fc800078e00ff */
[----:B------:R-:W-:Y:S01]  /*1fb0*/  IMAD.HI.U32 R6, R19, R2, RZ ;  /* 0x0000000213067227 */ /* 0x000fe200078e00ff */
[----:B------:R-:W-:-:S04]  /*1fc0*/  @P3 SHF.R.U32.HI R17, RZ, R3, R20 ;  /* 0x00000003ff113219 */ /* 0x000fc80000011614 */
[----:B------:R-:W-:Y:S01]  /*1fd0*/  @P3 SHF.R.U32.HI R19, RZ, R3, R6 ;  /* 0x00000003ff133219 */ /* 0x000fe20000011606 */
[----:B------:R-:W-:-:S04]  /*1fe0*/  IMAD R17, R72, R17, RZ ;  /* 0x0000001148117224 */ /* 0x000fc800078e02ff */
[----:B------:R-:W-:Y:S01]  /*1ff0*/  IMAD R6, R72, R19, RZ ;  /* 0x0000001348067224 */ /* 0x000fe200078e02ff */
[C---:B------:R-:W-:Y:S02]  /*2000*/  ISETP.GE.AND P0, PT, R5.reuse, R17, PT ;  /* 0x000000110500720c */ /* 0x040fe40003f06270 */
[----:B------:R-:W-:Y:S02]  /*2010*/  IADD3 R17, PT, PT, -R5, RZ, RZ ;  /* 0x000000ff05117210 */ /* 0x000fe40007ffe1ff */
[----:B------:R-:W-:Y:S01]  /*2020*/  ISETP.GE.OR P0, PT, R7, R6, P0 ;  /* 0x000000060700720c */ /* 0x000fe20000706670 */
[----:B------:R-:W-:-:S04]  /*2030*/  IMAD.HI.U32 R6, R5, R2, RZ ;  /* 0x0000000205067227 */ /* 0x000fc800078e00ff */
[----:B------:R-:W-:Y:S01]  /*2040*/  IMAD R8, R4, R17, R8 ;  /* 0x0000001104087224 */ /* 0x000fe200078e0208 */
[----:B------:R-:W-:-:S04]  /*2050*/  SHF.R.U32.HI R6, RZ, R3, R6 ;  /* 0x00000003ff067219 */ /* 0x000fc80000011606 */
[----:B------:R-:W-:-:S03]  /*2060*/  SEL R6, R5, R6, !P3 ;  /* 0x0000000605067207 */ /* 0x000fc60005800000 */
[----:B------:R-:W-:-:S04]  /*2070*/  @!P0 IMAD.HI.U32 R16, R7, R2, RZ ;  /* 0x0000000207108227 */ /* 0x000fc800078e00ff */
[----:B------:R-:W-:Y:S01]  /*2080*/  IMAD.MOV R2, RZ, RZ, -R6 ;  /* 0x000000ffff027224 */ /* 0x000fe200078e0a06 */
[----:B------:R-:W-:-:S03]  /*2090*/  @!P0 SHF.R.U32.HI R16, RZ, R3, R16 ;  /* 0x00000003ff108219 */ /* 0x000fc60000011610 */
[----:B------:R-:W-:Y:S01]  /*20a0*/  IMAD R2, R72, R2, R5 ;  /* 0x0000000248027224 */ /* 0x000fe200078e0205 */
[----:B------:R-:W-:-:S05]  /*20b0*/  @!P0 SEL R3, R7, R16, !P3 ;  /* 0x0000001007038207 */ /* 0x000fca0005800000 */
[--C-:B------:R-:W-:Y:S02]  /*20c0*/  @!P0 IMAD.IADD R6, R6, 0x1, -R3.reuse ;  /* 0x0000000106068824 */ /* 0x100fe400078e0a03 */
[----:B------:R-:W-:Y:S01]  /*20d0*/  @!P0 IMAD R3, R2, R19, R3 ;  /* 0x0000001302038224 */ /* 0x000fe200078e0203 */
[----:B------:R-:W-:Y:S01]  /*20e0*/  IADD3 R2, PT, PT, -R7, RZ, RZ ;  /* 0x000000ff07027210 */ /* 0x000fe20007ffe1ff */
[----:B------:R-:W-:Y:S02]  /*20f0*/  @!P0 IMAD R5, R72, R6, R7 ;  /* 0x0000000648058224 */ /* 0x000fe400078e0207 */
[----:B------:R-:W-:Y:S02]  /*2100*/  @!P0 IMAD.MOV.U32 R7, RZ, RZ, R3 ;  /* 0x000000ffff078224 */ /* 0x000fe400078e0003 */
[----:B------:R-:W-:Y:S02]  /*2110*/  IMAD R2, R18, R2, R11 ;  /* 0x0000000212027224 */ /* 0x000fe400078e020b */
[----:B------:R-:W-:-:S02]  /*2120*/  IMAD R8, R5, R4, R8 ;  /* 0x0000000405087224 */ /* 0x000fc400078e0208 */
[----:B------:R-:W-:Y:S02]  /*2130*/  IMAD R11, R7, R18, R2 ;  /* 0x00000012070b7224 */ /* 0x000fe400078e0202 */
.L_x_33:
[----:B------:R-:W1:Y:S02]  /*2140*/  LDCU UR8, c[0x0][0xb30] ;  /* 0x00016600ff0877ac */ /* 0x000e640008000800 */
[----:B-1----:R-:W-:-:S09]  /*2150*/  UISETP.NE.AND UP0, UPT, UR8, 0x1, UPT ;  /* 0x000000010800788c */ /* 0x002fd2000bf05270 */
[----:B------:R-:W-:Y:S05]  /*2160*/  BRA.U UP0, `(.L_x_34) ;  /* 0x0000000100407547 */ /* 0x000fea000b800000 */
[----:B------:R-:W1:Y:S08]  /*2170*/  LDC.64 R4, c[0x0][0xb10] ;  /* 0x0002c400ff047b82 */ /* 0x000e700000000a00 */
[----:B------:R-:W2:Y:S08]  /*2180*/  LDC.64 R2, c[0x0][0xb18] ;  /* 0x0002c600ff027b82 */ /* 0x000eb00000000a00 */
[----:B------:R-:W3:Y:S08]  /*2190*/  LDC R6, c[0x0][0xb20] ;  /* 0x0002c800ff067b82 */ /* 0x000ef00000000800 */
[----:B------:R-:W4:Y:S01]  /*21a0*/  LDC R16, c[0x0][0xb0c] ;  /* 0x0002c300ff107b82 */ /* 0x000f220000000800 */
[----:B-1----:R-:W-:-:S05]  /*21b0*/  IMAD.HI.U32 R4, R11, R4, RZ ;  /* 0x000000040b047227 */ /* 0x002fca00078e00ff */
[----:B------:R-:W-:Y:S01]  /*21c0*/  SHF.R.U32.HI R4, RZ, R5, R4 ;  /* 0x00000005ff047219 */ /* 0x000fe20000011604 */
[----:B--2---:R-:W-:Y:S01]  /*21d0*/  IMAD.HI.U32 R3, R8, R3, RZ ;  /* 0x0000000308037227 */ /* 0x004fe200078e00ff */
[----:B------:R-:W-:-:S04]  /*21e0*/  ISETP.NE.AND P0, PT, R2, 0x1, PT ;  /* 0x000000010200780c */ /* 0x000fc80003f05270 */
[----:B---3--:R-:W-:-:S04]  /*21f0*/  SHF.R.U32.HI R3, RZ, R6, R3 ;  /* 0x00000006ff037219 */ /* 0x008fc80000011603 */
[----:B------:R-:W-:Y:S02]  /*2200*/  SEL R3, R8, R3, !P0 ;  /* 0x0000000308037207 */ /* 0x000fe40004000000 */
[----:B----4-:R-:W-:-:S04]  /*2210*/  ISETP.NE.AND P1, PT, R16, 0x1, PT ;  /* 0x000000011000780c */ /* 0x010fc80003f25270 */
[----:B------:R-:W-:-:S05]  /*2220*/  SEL R4, R11, R4, !P1 ;  /* 0x000000040b047207 */ /* 0x000fca0004800000 */
[----:B------:R-:W-:Y:S02]  /*2230*/  IMAD.IADD R5, R3, 0x1, -R4 ;  /* 0x0000000103057824 */ /* 0x000fe400078e0a04 */
[----:B------:R-:W-:Y:S02]  /*2240*/  IMAD.IADD R3, R4, 0x1, -R3 ;  /* 0x0000000104037824 */ /* 0x000fe400078e0a03 */
[----:B------:R-:W-:Y:S02]  /*2250*/  IMAD R11, R5, R16, R11 ;  /* 0x00000010050b7224 */ /* 0x000fe400078e020b */
[----:B------:R-:W-:-:S07]  /*2260*/  IMAD R8, R3, R2, R8 ;  /* 0x0000000203087224 */ /* 0x000fce00078e0208 */
.L_x_34:
[----:B------:R-:W-:Y:S01]  /*2270*/  VIADD R14, R14, 0x1 ;  /* 0x000000010e0e7836 */ /* 0x000fe20000000000 */
[----:B------:R-:W-:Y:S01]  /*2280*/  PLOP3.LUT P1, PT, PT, PT, PT, 0x80, 0x8 ;  /* 0x000000000008781c */ /* 0x000fe20003f2f070 */
[----:B------:R-:W-:Y:S02]  /*2290*/  IMAD.IADD R165, R11, 0x1, R154 ;  /* 0x000000010ba57824 */ /* 0x000fe400078e029a */
[----:B------:R-:W-:Y:S01]  /*22a0*/  IMAD.IADD R155, R8, 0x1, R143 ;  /* 0x00000001089b7824 */ /* 0x000fe200078e028f */
[----:B------:R-:W-:-:S04]  /*22b0*/  ISETP.NE.AND P0, PT, R14, 0x2, PT ;  /* 0x000000020e00780c */ /* 0x000fc80003f05270 */
[----:B------:R-:W-:Y:S02]  /*22c0*/  SEL R2, RZ, 0x1, P0 ;  /* 0x00000001ff027807 */ /* 0x000fe40000000000 */
[----:B------:R-:W-:Y:S02]  /*22d0*/  SEL R14, R14, RZ, P0 ;  /* 0x000000ff0e0e7207 */ /* 0x000fe40000000000 */
[----:B------:R-:W-:Y:S01]  /*22e0*/  LOP3.LUT R13, R13, R2, RZ, 0x3c, !PT ;  /* 0x000000020d0d7212 */ /* 0x000fe200078e3cff */
[----:B------:R-:W-:Y:S06]  /*22f0*/  @P2 BRA `(.L_x_35) ;  /* 0xfffffff000982947 */ /* 0x000fec000383ffff */
[----:B------:R-:W-:Y:S01]  /*2300*/  UIADD3 UR4, UPT, UPT, UR4, 0x40, URZ ;  /* 0x0000004004047890 */ /* 0x000fe2000fffe0ff */
[----:B------:R-:W-:-:S03]  /*2310*/  SHF.L.U32 R3, R15, 0x1f, RZ ;  /* 0x0000001f0f037819 */ /* 0x000fc600000006ff */
[----:B------:R-:W-:-:S09]  /*2320*/  ULEA UR5, UR6, UR4, 0x3 ;  /* 0x0000000406057291 */ /* 0x000fd2000f8e18ff */
[----:B------:R-:W1:Y:S02]  /*2330*/  SYNCS.PHASECHK.TRANS64.TRYWAIT P0, [UR5], R3 ;  /* 0x00000003ff0075a7 */ /* 0x000e640008001105 */
[----:B-1----:R-:W-:Y:S05]  /*2340*/  @!P0 BRA `(.L_x_36) ;  /* 0x0000004800848947 */ /* 0x002fea0003800000 */
.L_x_104:
[----:B------:R-:W-:-:S04]  /*2350*/  UIADD3 UR6, UPT, UPT, UR6, 0x1, URZ ;  /* 0x0000000106067890 */ /* 0x000fc8000fffe0ff */
[----:B------:R-:W-:-:S04]  /*2360*/  UISETP.NE.AND UP0, UPT, UR6, 0x8, UPT ;  /* 0x000000080600788c */ /* 0x000fc8000bf05270 */
[----:B------:R-:W-:Y:S02]  /*2370*/  USEL UR7, URZ, 0x1, UP0 ;  /* 0x00000001ff077887 */ /* 0x000fe40008000000 */
[----:B------:R-:W-:-:S04]  /*2380*/  USEL UR6, UR6, URZ, UP0 ;  /* 0x000000ff06067287 */ /* 0x000fc80008000000 */
[----:B------:R-:W-:Y:S01]  /*2390*/  ULEA UR5, UR6, UR4, 0x3 ;  /* 0x0000000406057291 */ /* 0x000fe2000f8e18ff */
[----:B------:R-:W-:-:S04]  /*23a0*/  LOP3.LUT R2, R15, UR7, RZ, 0x3c, !PT ;  /* 0x000000070f027c12 */ /* 0x000fc8000f8e3cff */
[----:B-1----:R-:W-:-:S04]  /*23b0*/  SHF.L.U32 R3, R2, 0x1f, RZ ;  /* 0x0000001f02037819 */ /* 0x002fc800000006ff */
[----:B------:R-:W1:Y:S02]  /*23c0*/  SYNCS.PHASECHK.TRANS64.TRYWAIT P0, [UR5], R3 ;  /* 0x00000003ff0075a7 */ /* 0x000e640008001105 */
[----:B-1----:R-:W-:Y:S05]  /*23d0*/  @!P0 BRA `(.L_x_37) ;  /* 0x0000004800788947 */ /* 0x002fea0003800000 */
.L_x_106:
        /* <DEDUP_REMOVED lines=9> */
.L_x_108:
        /* <DEDUP_REMOVED lines=9> */
.L_x_110:
        /* <DEDUP_REMOVED lines=9> */
.L_x_112:
        /* <DEDUP_REMOVED lines=9> */
.L_x_114:
        /* <DEDUP_REMOVED lines=9> */
.L_x_116:
[----:B------:R-:W-:-:S04]  /*26b0*/  UIADD3 UR6, UPT, UPT, UR6, 0x1, URZ ;  /* 0x0000000106067890 */ /* 0x000fc8000fffe0ff */
[----:B------:R-:W-:-:S04]  /*26c0*/  UISETP.NE.AND UP0, UPT, UR6, 0x8, UPT ;  /* 0x000000080600788c */ /* 0x000fc8000bf05270 */
[----:B------:R-:W-:Y:S02]  /*26d0*/  USEL UR5, URZ, 0x1, UP0 ;  /* 0x00000001ff057887 */ /* 0x000fe40008000000 */
[----:B------:R-:W-:-:S04]  /*26e0*/  USEL UR6, UR6, URZ, UP0 ;  /* 0x000000ff06067287 */ /* 0x000fc80008000000 */
[----:B------:R-:W-:Y:S01]  /*26f0*/  ULEA UR6, UR6, UR4, 0x3 ;  /* 0x0000000406067291 */ /* 0x000fe2000f8e18ff */
[----:B-1----:R-:W-:-:S04]  /*2700*/  LOP3.LUT R3, R2, UR5, RZ, 0x3c, !PT ;  /* 0x0000000502037c12 */ /* 0x002fc8000f8e3cff */
[----:B------:R-:W-:Y:S01]  /*2710*/  SHF.L.U32 R3, R3, 0x1f, RZ ;  /* 0x0000001f03037819 */ /* 0x000fe200000006ff */
[----:B----4-:R-:W-:-:S07]  /*2720*/  IMAD.U32 R0, RZ, RZ, UR6 ;  /* 0x00000006ff007e24 */ /* 0x010fce000f8e00ff */
.L_x_43:
[----:B-1----:R1:W2:Y:S02]  /*2730*/  SYNCS.PHASECHK.TRANS64.TRYWAIT P0, [R0+URZ], R3 ;  /* 0x00000003000075a7 */ /* 0x0022a400080011ff */
[----:B--2---:R-:W-:Y:S05]  /*2740*/  @!P0 NANOSLEEP.SYNCS 0x989680 ;  /* 0x009896800000895d */ /* 0x004fea0003900000 */
[----:B------:R-:W2:Y:S02]  /*2750*/  @!P0 SYNCS.PHASECHK.TRANS64 P0, [R0+URZ], R3 ;  /* 0x00000003000085a7 */ /* 0x000ea400080010ff */
[----:B--2---:R-:W-:Y:S05]  /*2760*/  @P0 EXIT ;  /* 0x000000000000094d */ /* 0x004fea0003800000 */
[----:B------:R-:W-:Y:S05]  /*2770*/  BRA `(.L_x_43) ;  /* 0xfffffffc00ec7947 */ /* 0x000fea000383ffff */
.L_x_17:
[----:B------:R-:W-:-:S04]  /*2780*/  UISETP.NE.AND UP1, UPT, UR37, URZ, UPT ;  /* 0x000000ff2500728c */ /* 0x000fc8000bf25270 */
[----:B------:R-:W-:-:S09]  /*2790*/  UISETP.NE.OR UP1, UPT, UR8, 0x1, UP1 ;  /* 0x000000010800788c */ /* 0x000fd20008f25670 */
[----:B------:R-:W-:Y:S05]  /*27a0*/  BRA.U UP1, `(.L_x_44) ;  /* 0x0000000501487547 */ /* 0x000fea000b800000 */
[----:B------:R-:W-:Y:S01]  /*27b0*/  ISETP.NE.AND P2, PT, R2, RZ, PT ;  /* 0x000000ff0200720c */ /* 0x000fe20003f45270 */
[----:B------:R-:W-:Y:S01]  /*27c0*/  IMAD.MOV.U32 R12, RZ, RZ, 0x1 ;  /* 0x00000001ff0c7424 */ /* 0x000fe200078e00ff */
[----:B------:R-:W-:Y:S02]  /*27d0*/  CS2R R10, SRZ ;  /* 0x00000000000a7805 */ /* 0x000fe4000001ff00 */
[----:B------:R-:W-:Y:S01]  /*27e0*/  CS2R R8, SRZ ;  /* 0x0000000000087805 */ /* 0x000fe2000001ff00 */
[----:B------:R-:W-:Y:S01]  /*27f0*/  UMOV UR4, 0x400 ;  /* 0x0000040000047882 */ /* 0x000fe20000000000 */
[----:B------:R-:W-:Y:S01]  /*2800*/  UMOV UR6, URZ ;  /* 0x000000ff00067c82 */ /* 0x000fe20008000000 */
[----:B------:R-:W-:-:S12]  /*2810*/  ULEA UR37, UR37, UR4, 0x18 ;  /* 0x0000000425257291 */ /* 0x000fd8000f8ec0ff */
.L_x_48:
[----:B------:R-:W-:Y:S02]  /*2820*/  LEA R0, R8, UR37, 0x3 ;  /* 0x0000002508007c11 */ /* 0x000fe4000f8e18ff */
[----:B------:R-:W-:-:S03]  /*2830*/  SHF.L.U32 R5, R9, 0x1f, RZ ;  /* 0x0000001f09057819 */ /* 0x000fc600000006ff */
[----:B------:R-:W-:Y:S01]  /*2840*/  VIADD R4, R0, 0x110 ;  /* 0x0000011000047836 */ /* 0x000fe20000000000 */
[----:B------:R-:W1:Y:S02]  /*2850*/  SYNCS.PHASECHK.TRANS64.TRYWAIT P0, [R0+URZ+0x100], R5 ;  /* 0x00010005000075a7 */ /* 0x000e6400080011ff */
[----:B-1----:R-:W-:Y:S05]  /*2860*/  @!P0 BRA `(.L_x_45) ;  /* 0x0000004400e48947 */ /* 0x002fea0003800000 */
.L_x_117:
[----:B------:R-:W-:Y:S01]  /*2870*/  ULEA UR5, UR6, UR37, 0x3 ;  /* 0x0000002506057291 */ /* 0x000fe2000f8e18ff */
[----:B------:R-:W-:Y:S02]  /*2880*/  PRMT R4, RZ, 0x654, R4 ;  /* 0x00000654ff047816 */ /* 0x000fe40000000004 */
[----:B-1----:R-:W-:Y:S01]  /*2890*/  SHF.L.U32 R5, R12, 0x1f, RZ ;  /* 0x0000001f0c057819 */ /* 0x002fe200000006ff */
[----:B------:R-:W-:Y:S01]  /*28a0*/  UIADD3 UR4, UPT, UPT, UR5, 0xa0, URZ ;  /* 0x000000a005047890 */ /* 0x000fe2000fffe0ff */
[----:B------:R1:W-:Y:S05]  /*28b0*/  SYNCS.ARRIVE.TRANS64.RED.A1T0 RZ, [R4+URZ], RZ ;  /* 0x000000ff04ff79a7 */ /* 0x0003ea00081004ff */
[----:B------:R-:W-:Y:S01]  /*28c0*/  IMAD.U32 R7, RZ, RZ, UR4 ;  /* 0x00000004ff077e24 */ /* 0x000fe2000f8e00ff */
[----:B------:R-:W2:Y:S04]  /*28d0*/  SYNCS.PHASECHK.TRANS64.TRYWAIT P0, [UR5+0xb0], R5 ;  /* 0x0000b005ff0075a7 */ /* 0x000ea80008001105 */
[----:B------:R-:W-:Y:S01]  /*28e0*/  PRMT R6, R2, 0x654, R7 ;  /* 0x0000065402067816 */ /* 0x000fe20000000007 */
[----:B-1----:R-:W-:Y:S01]  /*28f0*/  @!P2 IMAD.MOV.U32 R4, RZ, RZ, 0x10 ;  /* 0x00000010ff04a424 */ /* 0x002fe200078e00ff */
[----:B--2---:R-:W-:Y:S06]  /*2900*/  @!P0 BRA `(.L_x_46) ;  /* 0x0000004400d08947 */ /* 0x004fec0003800000 */
.L_x_119:
[----:B------:R-:W-:Y:S01]  /*2910*/  ULEA UR4, UR6, UR37, 0x4 ;  /* 0x0000002506047291 */ /* 0x000fe2000f8e20ff */
[----:B------:R-:W-:Y:S01]  /*2920*/  SEL R3, R6, R3, !P2 ;  /* 0x0000000306037207 */ /* 0x000fe20005000000 */
[----:B------:R-:W-:Y:S01]  /*2930*/  UIADD3 UR5, UPT, UPT, UR5, 0xa0, URZ ;  /* 0x000000a005057890 */ /* 0x000fe2000fffe0ff */
[----:B-1----:R-:W-:Y:S01]  /*2940*/  LEA R0, R11, UR37, 0x3 ;  /* 0x000000250b007c11 */ /* 0x002fe2000f8e18ff */
[----:B------:R-:W-:Y:S01]  /*2950*/  UIADD3 UR4, UPT, UPT, UR4, 0x130, URZ ;  /* 0x0000013004047890 */ /* 0x000fe2000fffe0ff */
[----:B------:R-:W-:Y:S01]  /*2960*/  SHF.L.U32 R5, R10, 0x1f, RZ ;  /* 0x0000001f0a057819 */ /* 0x000fe200000006ff */
[----:B------:R1:W-:Y:S01]  /*2970*/  @!P2 SYNCS.ARRIVE.TRANS64.RED RZ, [R3+URZ], R4 ;  /* 0x0000000403ffa9a7 */ /* 0x0003e200080004ff */
[----:B------:R-:W-:Y:S01]  /*2980*/  UIADD3 UR6, UPT, UPT, UR6, 0x1, URZ ;  /* 0x0000000106067890 */ /* 0x000fe2000fffe0ff */
[----:B------:R-:W-:-:S03]  /*2990*/  VIADD R8, R8, 0x1 ;  /* 0x0000000108087836 */ /* 0x000fc60000000000 */
[----:B------:R-:W-:Y:S02]  /*29a0*/  UISETP.NE.AND UP0, UPT, UR6, 0x2, UPT ;  /* 0x000000020600788c */ /* 0x000fe4000bf05270 */
[----:B------:R-:W-:Y:S06]  /*29b0*/  UGETNEXTWORKID.BROADCAST [UR4], [UR5] ;  /* 0x00000000040073ca */ /* 0x000fec0008000100 */
[----:B------:R-:W-:Y:S01]  /*29c0*/  USEL UR4, URZ, 0x1, UP0 ;  /* 0x00000001ff047887 */ /* 0x000fe20008000000 */
[----:B------:R-:W-:Y:S01]  /*29d0*/  ISETP.NE.AND P0, PT, R8, 0x2, PT ;  /* 0x000000020800780c */ /* 0x000fe20003f05270 */
[----:B------:R-:W-:Y:S01]  /*29e0*/  USEL UR6, UR6, URZ, UP0 ;  /* 0x000000ff06067287 */ /* 0x000fe20008000000 */
[----:B------:R-:W2:Y:S03]  /*29f0*/  SYNCS.PHASECHK.TRANS64.TRYWAIT P1, [R0+URZ+0xa0], R5 ;  /* 0x0000a005000075a7 */ /* 0x000ea600080211ff */
[----:B------:R-:W-:Y:S01]  /*2a00*/  LOP3.LUT R12, R12, UR4, RZ, 0x3c, !PT ;  /* 0x000000040c0c7c12 */ /* 0x000fe2000f8e3cff */
[----:B-12---:R-:W-:Y:S07]  /*2a10*/  @!P1 BRA `(.L_x_47) ;  /* 0x0000004400a49947 */ /* 0x006fee0003800000 */
.L_x_120:
[C---:B------:R-:W-:Y:S01]  /*2a20*/  LEA R4, R11.reuse, UR37, 0x4 ;  /* 0x000000250b047c11 */ /* 0x040fe2000f8e20ff */
[----:B-1----:R-:W-:Y:S01]  /*2a30*/  VIADD R0, R0, 0xb0 ;  /* 0x000000b000007836 */ /* 0x002fe20000000000 */
[----:B------:R-:W-:Y:S01]  /*2a40*/  SEL R8, R8, RZ, P0 ;  /* 0x000000ff08087207 */ /* 0x000fe20000000000 */
[----:B------:R-:W-:-:S03]  /*2a50*/  VIADD R11, R11, 0x1 ;  /* 0x000000010b0b7836 */ /* 0x000fc60000000000 */
[----:B------:R-:W1:Y:S01]  /*2a60*/  LDS.128 R4, [R4+0x130] ;  /* 0x0001300004047984 */ /* 0x000e620000000c00 */
[----:B------:R-:W-:Y:S02]  /*2a70*/  PRMT R0, RZ, 0x654, R0 ;  /* 0x00000654ff007816 */ /* 0x000fe40000000000 */
[C---:B------:R-:W-:Y:S01]  /*2a80*/  ISETP.NE.AND P1, PT, R11.reuse, 0x2, PT ;  /* 0x000000020b00780c */ /* 0x040fe20003f25270 */
[----:B------:R-:W-:Y:S01]  /*2a90*/  @!PT LDS RZ, [RZ] ;  /* 0x00000000fffff984 */ /* 0x000fe20000000800 */
[----:B------:R-:W-:Y:S01]  /*2aa0*/  @!PT LDS RZ, [RZ] ;  /* 0x00000000fffff984 */ /* 0x000fe20000000800 */
[----:B------:R-:W-:Y:S01]  /*2ab0*/  @!PT LDS RZ, [RZ] ;  /* 0x00000000fffff984 */ /* 0x000fe20000000800 */
[----:B------:R-:W-:Y:S01]  /*2ac0*/  @!PT LDS RZ, [RZ] ;  /* 0x00000000fffff984 */ /* 0x000fe20000000800 */
[----:B------:R2:W-:Y:S06]  /*2ad0*/  MEMBAR.ALL.CTA ;  /* 0x0000000000007992 */ /* 0x0005ec0000008000 */
[----:B--2---:R-:W2:Y:S01]  /*2ae0*/  FENCE.VIEW.ASYNC.S ;  /* 0x00000000000073c6 */ /* 0x004ea20000000000 */
[----:B------:R-:W-:Y:S01]  /*2af0*/  SEL R11, R11, RZ, P1 ;  /* 0x000000ff0b0b7207 */ /* 0x000fe20000800000 */
[----:B--2---:R2:W-:Y:S01]  /*2b00*/  SYNCS.ARRIVE.TRANS64.RED.A1T0 RZ, [R0+URZ], RZ ;  /* 0x000000ff00ff79a7 */ /* 0x0045e200081004ff */
[----:B-1----:R-:W-:-:S02]  /*2b10*/  LOP3.LUT P3, RZ, R6, 0x1, RZ, 0xc0, !PT ;  /* 0x0000000106ff7812 */ /* 0x002fc4000786c0ff */
[----:B------:R-:W-:-:S04]  /*2b20*/  SEL R5, RZ, 0x1, P1 ;  /* 0x00000001ff057807 */ /* 0x000fc80000800000 */
[----:B------:R-:W-:Y:S02]  /*2b30*/  LOP3.LUT R10, R10, R5, RZ, 0x3c, !PT ;  /* 0x000000050a0a7212 */ /* 0x000fe400078e3cff */
[----:B--2---:R-:W-:-:S04]  /*2b40*/  SEL R0, RZ, 0x1, P0 ;  /* 0x00000001ff007807 */ /* 0x004fc80000000000 */
[----:B------:R-:W-:Y:S01]  /*2b50*/  LOP3.LUT R9, R9, R0, RZ, 0x3c, !PT ;  /* 0x0000000009097212 */ /* 0x000fe200078e3cff */
[----:B------:R-:W-:Y:S06]  /*2b60*/  @P3 BRA `(.L_x_48) ;  /* 0xfffffffc002c3947 */ /* 0x000fec000383ffff */
[----:B------:R-:W-:Y:S01]  /*2b70*/  ULEA UR5, UR6, UR37, 0x3 ;  /* 0x0000002506057291 */ /* 0x000fe2000f8e18ff */
[----:B------:R-:W-:-:S08]  /*2b80*/  SHF.L.U32 R3, R12, 0x1f, RZ ;  /* 0x0000001f0c037819 */ /* 0x000fd000000006ff */
[----:B------:R-:W1:Y:S02]  /*2b90*/  SYNCS.PHASECHK.TRANS64 P0, [UR5+0xb0], R3 ;  /* 0x0000b003ff0075a7 */ /* 0x000e640008001005 */
[----:B-1----:R-:W-:Y:S05]  /*2ba0*/  @P0 BRA `(.L_x_49) ;  /* 0x0000000000080947 */ /* 0x002fea0003800000 */
[----:B------:R-:W1:Y:S02]  /*2bb0*/  SYNCS.PHASECHK.TRANS64.TRYWAIT P0, [UR5+0xb0], R3 ;  /* 0x0000b003ff0075a7 */ /* 0x000e640008001105 */
[----:B-1----:R-:W-:Y:S05]  /*2bc0*/  @!P0 BRA `(.L_x_50) ;  /* 0x00000044004c8947 */ /* 0x002fea0003800000 */
.L_x_49:
[----:B------:R-:W-:-:S04]  /*2bd0*/  UIADD3 UR4, UPT, UPT, UR6, 0x1, URZ ;  /* 0x0000000106047890 */ /* 0x000fc8000fffe0ff */
[----:B------:R-:W-:-:S04]  /*2be0*/  UISETP.NE.AND UP0, UPT, UR4, 0x2, UPT ;  /* 0x000000020400788c */ /* 0x000fc8000bf05270 */
[----:B------:R-:W-:Y:S02]  /*2bf0*/  USEL UR7, URZ, 0x1, UP0 ;  /* 0x00000001ff077887 */ /* 0x000fe40008000000 */
[----:B------:R-:W-:-:S04]  /*2c00*/  USEL UR4, UR4, URZ, UP0 ;  /* 0x000000ff04047287 */ /* 0x000fc80008000000 */
[----:B------:R-:W-:Y:S01]  /*2c10*/  ULEA UR4, UR4, UR37, 0x3 ;  /* 0x0000002504047291 */ /* 0x000fe2000f8e18ff */
[----:B-1----:R-:W-:-:S04]  /*2c20*/  LOP3.LUT R3, R12, UR7, RZ, 0x3c, !PT ;  /* 0x000000070c037c12 */ /* 0x002fc8000f8e3cff */
[----:B------:R-:W-:-:S04]  /*2c30*/  SHF.L.U32 R0, R3, 0x1f, RZ ;  /* 0x0000001f03007819 */ /* 0x000fc800000006ff */
[----:B------:R-:W1:Y:S02]  /*2c40*/  SYNCS.PHASECHK.TRANS64 P0, [UR4+0xb0], R0 ;  /* 0x0000b000ff0075a7 */ /* 0x000e640008001004 */
[----:B-1----:R-:W-:Y:S05]  /*2c50*/  @P0 EXIT ;  /* 0x000000000000094d */ /* 0x002fea0003800000 */
[----:B------:R-:W-:Y:S02]  /*2c60*/  SHF.L.U32 R3, R3, 0x1f, RZ ;  /* 0x0000001f03037819 */ /* 0x000fe400000006ff */
[----:B------:R-:W-:-:S07]  /*2c70*/  MOV R0, UR4 ;  /* 0x0000000400007c02 */ /* 0x000fce0008000f00 */
.L_x_51:
[----:B-1----:R1:W2:Y:S02]  /*2c80*/  SYNCS.PHASECHK.TRANS64.TRYWAIT P0, [R0+URZ+0xb0], R3 ;  /* 0x0000b003000075a7 */ /* 0x0022a400080011ff */
[----:B--2---:R-:W-:Y:S05]  /*2c90*/  @!P0 NANOSLEEP.SYNCS 0x989680 ;  /* 0x009896800000895d */ /* 0x004fea0003900000 */
[----:B------:R-:W2:Y:S02]  /*2ca0*/  @!P0 SYNCS.PHASECHK.TRANS64 P0, [R0+URZ+0xb0], R3 ;  /* 0x0000b003000085a7 */ /* 0x000ea400080010ff */
[----:B--2---:R-:W-:Y:S05]  /*2cb0*/  @P0 EXIT ;  /* 0x000000000000094d */ /* 0x004fea0003800000 */
[----:B------:R-:W-:Y:S05]  /*2cc0*/  BRA `(.L_x_51) ;  /* 0xfffffffc00ec7947 */ /* 0x000fea000383ffff */
.L_x_44:
[----:B------:R-:W-:-:S09]  /*2cd0*/  UISETP.NE.AND UP1, UPT, UR8, URZ, UPT ;  /* 0x000000ff0800728c */ /* 0x000fd2000bf25270 */
[----:B------:R-:W-:Y:S05]  /*2ce0*/  BRA.U UP1, `(.L_x_52) ;  /* 0x0000000d01b47547 */ /* 0x000fea000b800000 */
[----:B------:R-:W-:Y:S01]  /*2cf0*/  UMOV UR4, 0x40 ;  /* 0x0000004000047882 */ /* 0x000fe20000000000 */
[----:B------:R-:W-:Y:S01]  /*2d00*/  NOP ;  /* 0x0000000000007918 */ /* 0x000fe20000000000 */
[----:B------:R-:W-:Y:S01]  /*2d10*/  ULEA UR4, UR37, UR4, 0x18 ;  /* 0x0000000425047291 */ /* 0x000fe2000f8ec0ff */
[----:B------:R-:W-:Y:S02]  /*2d20*/  UMOV UR5, 0x400 ;  /* 0x0000040000057882 */ /* 0x000fe40000000000 */
[----:B------:R-:W-:-:S06]  /*2d30*/  ULEA UR37, UR37, UR5, 0x18 ;  /* 0x0000000525257291 */ /* 0x000fcc000f8ec0ff */
[----:B------:R-:W1:Y:S02]  /*2d40*/  LDS.U8 R0, [UR4+0x1c] ;  /* 0x00001c04ff007984 */ /* 0x000e640008000000 */
[----:B-1----:R-:W-:-:S13]  /*2d50*/  ISETP.NE.AND P0, PT, R0, RZ, PT ;  /* 0x000000ff0000720c */ /* 0x002fda0003f05270 */
[----:B------:R-:W-:Y:S05]  /*2d60*/  @P0 BRA `(.L_x_53) ;  /* 0x0000000000580947 */ /* 0x000fea0003800000 */
[----:B------:R-:W-:-:S13]  /*2d70*/  ELECT P0, URZ, PT ;  /* 0x0000000000ff782f */ /* 0x000fda0003800000 */
[----:B------:R-:W-:Y:S05]  /*2d80*/  @!P0 BRA `(.L_x_54) ;  /* 0x0000000000608947 */ /* 0x000fea0003800000 */
[----:B------:R-:W-:Y:S01]  /*2d90*/  UMOV UR5, 0x10 ;  /* 0x0000001000057882 */ /* 0x000fe20000000000 */
[----:B------:R-:W-:Y:S01]  /*2da0*/  HFMA2 R0, -RZ, RZ, 0, 5.9604644775390625e-08 ;  /* 0x00000001ff007431 */ /* 0x000fe200000001ff */
[----:B------:R-:W-:-:S03]  /*2db0*/  MOV R2, 0xffff ;  /* 0x0000ffff00027802 */ /* 0x000fc60000000f00 */
[----:B------:R-:W-:Y:S04]  /*2dc0*/  DEPBAR.LE SB1, 0x36 ;  /* 0x00009d800000791a */ /* 0x000fe80000000000 */
[----:B------:R-:W1:Y:S02]  /*2dd0*/  UTCATOMSWS.FIND_AND_SET.ALIGN UP0, UR5, UR5 ;  /* 0x00000005000575e3 */ /* 0x000e640008000800 */
[----:B-1----:R-:W-:Y:S01]  /*2de0*/  MOV R3, UR5 ;  /* 0x0000000500037c02 */ /* 0x002fe20008000f00 */
[----:B------:R-:W-:Y:S06]  /*2df0*/  BRA.U UP0, `(.L_x_55) ;  /* 0x0000000100187547 */ /* 0x000fec000b800000 */
.L_x_56:
[----:B------:R-:W-:Y:S05]  /*2e00*/  NANOSLEEP 0x64 ;  /* 0x000000640000795d */ /* 0x000fea0003800000 */
[----:B------:R-:W-:-:S05]  /*2e10*/  UMOV UR5, 0x10 ;  /* 0x0000001000057882 */ /* 0x000fca0000000000 */
[----:B------:R-:W-:Y:S04]  /*2e20*/  DEPBAR.LE SB1, 0x36 ;  /* 0x00009d800000791a */ /* 0x000fe80000000000 */
[----:B------:R-:W1:Y:S02]  /*2e30*/  UTCATOMSWS.FIND_AND_SET.ALIGN UP0, UR5, UR5 ;  /* 0x00000005000575e3 */ /* 0x000e640008000800 */
[----:B-1----:R-:W-:Y:S01]  /*2e40*/  MOV R3, UR5 ;  /* 0x0000000500037c02 */ /* 0x002fe20008000f00 */
[----:B------:R-:W-:Y:S05]  /*2e50*/  BRA.U !UP0, `(.L_x_56) ;  /* 0xfffffffd08e87547 */ /* 0x000fea000b83ffff */
.L_x_55:
[-C--:B------:R-:W-:Y:S02]  /*2e60*/  SHF.L.U32 R2, R2, R3.reuse, RZ ;  /* 0x0000000302027219 */ /* 0x080fe400000006ff */
[----:B------:R-:W-:Y:S01]  /*2e70*/  SHF.L.U32 R0, R0, R3, RZ ;  /* 0x0000000300007219 */ /* 0x000fe200000006ff */
[----:B------:R-:W-:Y:S02]  /*2e80*/  IMAD.SHL.U32 R3, R3, 0x20, RZ ;  /* 0x0000002003037824 */ /* 0x000fe400078e00ff */
[----:B------:R1:W-:Y:S04]  /*2e90*/  ATOMS.OR RZ, [UR4+0x14], R2 ;  /* 0x00001402ffff798c */ /* 0x0003e8000b000004 */
[----:B------:R1:W-:Y:S04]  /*2ea0*/  ATOMS.OR RZ, [UR4+0x18], R0 ;  /* 0x00001800ffff798c */ /* 0x0003e8000b000004 */
[----:B------:R1:W-:Y:S01]  /*2eb0*/  STS [UR37+0x150], R3 ;  /* 0x00015003ff007988 */ /* 0x0003e20008000825 */
[----:B------:R-:W-:Y:S05]  /*2ec0*/  BRA `(.L_x_54) ;  /* 0x0000000000107947 */ /* 0x000fea0003800000 */
.L_x_53:
[----:B------:R-:W-:Y:S02]  /*2ed0*/  MOV R0, 0xffffffff ;  /* 0xffffffff00007802 */ /* 0x000fe40000000f00 */
[----:B------:R-:W-:-:S03]  /*2ee0*/  MOV R2, 0x2f10 ;  /* 0x00002f1000027802 */ /* 0x000fc60000000f00 */
[----:B------:R1:W-:Y:S04]  /*2ef0*/  STS [UR37+0x150], R0 ;  /* 0x00015000ff007988 */ /* 0x0003e80008000825 */
[----:B-1-3-5:R-:W-:Y:S05]  /*2f00*/  CALL.REL.NOINC `($__internal_1_$__cuda_sm10x_tcgen05_guardrail_trap_phase_invalid_during_alloc) ;  /* 0x0000004400c87944 */ /* 0x02afea0003c00000 */
.L_x_54:
[----:B------:R-:W-:Y:S05]  /*2f10*/  WARPSYNC.ALL ;  /* 0x0000000000007948 */ /* 0x000fea0003800000 */
[----:B------:R-:W2:Y:S01]  /*2f20*/  S2UR UR5, SR_CgaCtaId ;  /* 0x00000000000579c3 */ /* 0x000ea20000008800 */
[----:B------:R-:W-:Y:S01]  /*2f30*/  UMOV UR4, 0x400 ;  /* 0x0000040000047882 */ /* 0x000fe20000000000 */
[----:B------:R-:W-:-:S06]  /*2f40*/  NOP ;  /* 0x0000000000007918 */ /* 0x000fcc0000000000 */
[----:B------:R-:W-:Y:S06]  /*2f50*/  BAR.ARV 0x6, 0xa0 ;  /* 0x0182800000007b1d */ /* 0x000fec0000002000 */
[----:B------:R-:W4:Y:S01]  /*2f60*/  LDCU UR7, c[0x0][0x38c] ;  /* 0x00007180ff0777ac */ /* 0x000f220008000800 */
[----:B------:R-:W-:Y:S01]  /*2f70*/  IMAD.MOV.U32 R11, RZ, RZ, 0x1 ;  /* 0x00000001ff0b7424 */ /* 0x000fe200078e00ff */
[----:B------:R-:W-:Y:S01]  /*2f80*/  CS2R R8, SRZ ;  /* 0x0000000000087805 */ /* 0x000fe2000001ff00 */
[----:B------:R-:W-:Y:S01]  /*2f90*/  IMAD.MOV.U32 R10, RZ, RZ, RZ ;  /* 0x000000ffff0a7224 */ /* 0x000fe200078e00ff */
[----:B------:R-:W3:Y:S01]  /*2fa0*/  LDCU UR6, c[0x0][0x38c] ;  /* 0x00007180ff0677ac */ /* 0x000ee20008000800 */
[----:B------:R-:W-:Y:S01]  /*2fb0*/  UMOV UR15, URZ ;  /* 0x000000ff000f7c82 */ /* 0x000fe20008000000 */
[----:B------:R-:W-:Y:S01]  /*2fc0*/  UMOV UR14, URZ ;  /* 0x000000ff000e7c82 */ /* 0x000fe20008000000 */
[----:B--2---:R-:W-:Y:S01]  /*2fd0*/  ULEA UR5, UR5, UR4, 0x18 ;  /* 0x0000000405057291 */ /* 0x004fe2000f8ec0ff */
[----:B------:R-:W-:Y:S01]  /*2fe0*/  UMOV UR24, 0x0 ;  /* 0x0000000000187882 */ /* 0x000fe20000000000 */
[----:B------:R-:W-:-:S02]  /*2ff0*/  UMOV UR25, 0x8100010 ;  /* 0x0810001000197882 */ /* 0x000fc40000000000 */
[----:B------:R-:W-:Y:S02]  /*3000*/  UIADD3 UR10, UPT, UPT, UR5, 0x4400, URZ ;  /* 0x00004400050a7890 */ /* 0x000fe4000fffe0ff */
[----:B------:R-:W-:Y:S02]  /*3010*/  UIADD3 UR11, UPT, UPT, UR5, 0x24400, URZ ;  /* 0x00024400050b7890 */ /* 0x000fe4000fffe0ff */
[----:B----4-:R-:W-:Y:S01]  /*3020*/  UIADD3 UR7, UPT, UPT, UR7, 0x7f, URZ ;  /* 0x0000007f07077890 */ /* 0x010fe2000fffe0ff */
[----:B-1----:R-:W1:Y:S01]  /*3030*/  LDS R0, [UR5+0x150] ;  /* 0x00015005ff007984 */ /* 0x002e620008000800 */
[----:B------:R-:W-:Y:S02]  /*3040*/  USHF.R.U32.HI UR10, URZ, 0x4, UR10 ;  /* 0x00000004ff0a7899 */ /* 0x000fe4000801160a */
[----:B------:R-:W-:Y:S02]  /*3050*/  USHF.R.S32.HI UR4, URZ, 0x1f, UR7 ;  /* 0x0000001fff047899 */ /* 0x000fe40008011407 */
[----:B------:R-:W-:-:S02]  /*3060*/  USHF.R.U32.HI UR11, URZ, 0x4, UR11 ;  /* 0x00000004ff0b7899 */ /* 0x000fc4000801160b */
[----:B------:R-:W-:Y:S02]  /*3070*/  ULEA.HI UR4, UR4, UR7, URZ, 0x7 ;  /* 0x0000000704047291 */ /* 0x000fe4000f8f38ff */
[----:B------:R-:W-:Y:S02]  /*3080*/  ULOP3.LUT UR10, UR10, 0x3fff, URZ, 0xc0, !UPT ;  /* 0x00003fff0a0a7892 */ /* 0x000fe4000f8ec0ff */
[----:B------:R-:W-:Y:S02]  /*3090*/  USHF.R.S32.HI UR4, URZ, 0x7, UR4 ;  /* 0x00000007ff047899 */ /* 0x000fe40008011404 */
[----:B------:R-:W-:Y:S02]  /*30a0*/  ULOP3.LUT UR11, UR11, 0x3fff, URZ, 0xc0, !UPT ;  /* 0x00003fff0b0b7892 */ /* 0x000fe4000f8ec0ff */
[----:B------:R-:W-:Y:S01]  /*30b0*/  UISETP.LT.AND UP0, UPT, UR4, 0x1, UPT ;  /* 0x000000010400788c */ /* 0x000fe2000bf01270 */
[----:B------:R-:W-:Y:S01]  /*30c0*/  UMOV UR22, 0x0 ;  /* 0x0000000000167882 */ /* 0x000fe20000000000 */
[----:B------:R-:W-:-:S02]  /*30d0*/  UMOV UR23, 0x8100010 ;  /* 0x0810001000177882 */ /* 0x000fc40000000000 */
[----:B------:R-:W-:Y:S02]  /*30e0*/  USEL UR9, UR4, 0x1, !UP0 ;  /* 0x0000000104097887 */ /* 0x000fe4000c000000 */
[----:B------:R-:W-:Y:S02]  /*30f0*/  ULOP3.LUT UR10, UR10, 0x10000, URZ, 0xfc, !UPT ;  /* 0x000100000a0a7892 */ /* 0x000fe4000f8efcff */
[----:B------:R-:W-:Y:S02]  /*3100*/  ULOP3.LUT UR11, UR11, 0x10000, URZ, 0xfc, !UPT ;  /* 0x000100000b0b7892 */ /* 0x000fe4000f8efcff */
[----:B------:R-:W-:Y:S02]  /*3110*/  UIADD3 UR9, UPT, UPT, -UR9, URZ, URZ ;  /* 0x000000ff09097290 */ /* 0x000fe4000fffe1ff */
[----:B---3--:R-:W-:Y:S01]  /*3120*/  UISETP.GE.AND UP3, UPT, UR6, 0x1, UPT ;  /* 0x000000010600788c */ /* 0x008fe2000bf66270 */
[----:B------:R-:W-:Y:S01]  /*3130*/  UMOV UR20, 0x0 ;  /* 0x0000000000147882 */ /* 0x000fe20000000000 */
[----:B------:R-:W-:Y:S01]  /*3140*/  UMOV UR21, 0x8100010 ;  /* 0x0810001000157882 */ /* 0x000fe20000000000 */
[----:B------:R-:W-:Y:S01]  /*3150*/  UMOV UR18, 0x0 ;  /* 0x0000000000127882 */ /* 0x000fe20000000000 */
[----:B------:R-:W-:Y:S01]  /*3160*/  UMOV UR19, 0x8100010 ;  /* 0x0810001000137882 */ /* 0x000fe20000000000 */
[----:B-1----:R-:W-:-:S15]  /*3170*/  R2UR UR16, R0 ;  /* 0x00000000001072ca */ /* 0x002fde00000e0000 */
.L_x_63:
[----:B------:R-:W-:Y:S02]  /*3180*/  LEA R0, R10, UR5, 0x3 ;  /* 0x000000050a007c11 */ /* 0x000fe4000f8e18ff */
[----:B------:R-:W-:Y:S02]  /*3190*/  SHF.L.U32 R5, R9, 0x1f, RZ ;  /* 0x0000001f09057819 */ /* 0x000fe400000006ff */
[----:B------:R-:W-:Y:S01]  /*31a0*/  PLOP3.LUT P0, PT, PT, PT, UP3, 0x80, 0x8 ;  /* 0x000000000008781c */ /* 0x000fe20003f0f038 */
[----:B------:R-:W-:Y:S01]  /*31b0*/  VIADD R3, R0, 0xb0 ;  /* 0x000000b000037836 */ /* 0x000fe20000000000 */
[----:B-1----:R-:W1:Y:S02]  /*31c0*/  SYNCS.PHASECHK.TRANS64.TRYWAIT P1, [R0+URZ+0xa0], R5 ;  /* 0x0000a005000075a7 */ /* 0x002e6400080211ff */
[----:B-1-3--:R-:W-:Y:S09]  /*31d0*/  @!P1 BRA `(.L_x_57) ;  /* 0x0000003c00e09947 */ /* 0x00aff20003800000 */
.L_x_122:
[----:B------:R-:W-:Y:S01]  /*31e0*/  LEA R4, R10, UR5, 0x4 ;  /* 0x000000050a047c11 */ /* 0x000fe2000f8e20ff */
[----:B------:R-:W-:Y:S01]  /*31f0*/  @UP3 ULEA UR6, UR14, UR5, 0x3 ;  /* 0x000000050e063291 */ /* 0x000fe2000f8e18ff */
[----:B------:R-:W-:Y:S01]  /*3200*/  PLOP3.LUT P2, PT, PT, PT, PT, 0x80, 0x8 ;  /* 0x000000000008781c */ /* 0x000fe20003f4f070 */
[----:B------:R-:W-:Y:S01]  /*3210*/  ULEA UR7, UR15, UR5, 0x3 ;  /* 0x000000050f077291 */ /* 0x000fe2000f8e18ff */
[----:B------:R-:W-:Y:S01]  /*3220*/  PRMT R3, RZ, 0x654, R3 ;  /* 0x00000654ff037816 */ /* 0x000fe20000000003 */
[----:B------:R-:W-:Y:S01]  /*3230*/  ULEA UR8, UR15, UR16, 0x6 ;  /* 0x000000100f087291 */ /* 0x000fe2000f8e30ff */
[----:B-1----:R-:W1:Y:S01]  /*3240*/  LDS.128 R4, [R4+0x130] ;  /* 0x0001300004047984 */ /* 0x002e620000000c00 */
[----:B------:R-:W-:Y:S02]  /*3250*/  @P0 SHF.L.U32 R2, R8, 0x1f, RZ ;  /* 0x0000001f08020819 */ /* 0x000fe400000006ff */
[----:B------:R-:W-:Y:S01]  /*3260*/  SHF.L.U32 R0, R11, 0x1f, RZ ;  /* 0x0000001f0b007819 */ /* 0x000fe200000006ff */
[----:B------:R-:W-:Y:S01]  /*3270*/  @!PT LDS RZ, [RZ] ;  /* 0x00000000fffff984 */ /* 0x000fe20000000800 */
[----:B------:R-:W-:Y:S01]  /*3280*/  @!PT LDS RZ, [RZ] ;  /* 0x00000000fffff984 */ /* 0x000fe20000000800 */
[----:B------:R-:W-:Y:S01]  /*3290*/  @!PT LDS RZ, [RZ] ;  /* 0x00000000fffff984 */ /* 0x000fe20000000800 */
[----:B------:R-:W-:Y:S01]  /*32a0*/  @!PT LDS RZ, [RZ] ;  /* 0x00000000fffff984 */ /* 0x000fe20000000800 */
[----:B------:R2:W-:Y:S06]  /*32b0*/  MEMBAR.ALL.CTA ;  /* 0x0000000000007992 */ /* 0x0005ec0000008000 */
[----:B--2---:R-:W2:Y:S02]  /*32c0*/  FENCE.VIEW.ASYNC.S ;  /* 0x00000000000073c6 */ /* 0x004ea40000000000 */
[----:B--2---:R2:W-:Y:S01]  /*32d0*/  SYNCS.ARRIVE.TRANS64.RED.A1T0 RZ, [R3+URZ], RZ ;  /* 0x000000ff03ff79a7 */ /* 0x0045e200081004ff */
[----:B------:R2:W3:Y:S01]  /*32e0*/  @P0 SYNCS.PHASECHK.TRANS64.TRYWAIT P2, [UR6], R2 ;  /* 0x00000002ff0005a7 */ /* 0x0004e20008041106 */
[----:B-1----:R-:W-:Y:S01]  /*32f0*/  LOP3.LUT P1, RZ, R6, 0x1, RZ, 0xc0, !PT ;  /* 0x0000000106ff7812 */ /* 0x002fe2000782c0ff */
[----:B------:R-:W1:Y:S02]  /*3300*/  SYNCS.PHASECHK.TRANS64.TRYWAIT P0, [UR7+0xe0], R0 ;  /* 0x0000e000ff0075a7 */ /* 0x000e640008001107 */
[----:B-123--:R-:W-:Y:S10]  /*3310*/  @!P0 BRA `(.L_x_58) ;  /* 0x0000003c00a48947 */ /* 0x00eff40003800000 */
.L_x_124:
[----:B------:R-:W-:Y:S01]  /*3320*/  IADD3 R10, PT, PT, R10, 0x1, RZ ;  /* 0x000000010a0a7810 */ /* 0x000fe20007ffe0ff */
[----:B------:R-:W-:Y:S06]  /*3330*/  BRA.U !UP3, `(.L_x_59) ;  /* 0x000000010bc07547 */ /* 0x000fec000b800000 */
[----:B------:R-:W-:Y:S01]  /*3340*/  UPLOP3.LUT UP4, UPT, UPT, UPT, UPT, 0x40, 0x4 ;  /* 0x000000000004789c */ /* 0x000fe20003f8e870 */
[----:B------:R-:W-:Y:S01]  /*3350*/  UMOV UR13, UR9 ;  /* 0x00000009000d7c82 */ /* 0x000fe20008000000 */
[----:B------:R-:W-:Y:S01]  /*3360*/  UMOV UR12, UR4 ;  /* 0x00000004000c7c82 */ /* 0x000fe20008000000 */
[----:B------:R-:W-:-:S08]  /*3370*/  UMOV UR17, UR14 ;  /* 0x0000000e00117c82 */ /* 0x000fd00008000000 */
.L_x_62:
[----:B------:R-:W-:Y:S02]  /*3380*/  UIADD3 UR13, UPT, UPT, UR13, 0x1, URZ ;  /* 0x000000010d0d7890 */ /* 0x000fe4000fffe0ff */
[----:B--2---:R-:W-:Y:S02]  /*3390*/  ULEA UR6, UR17, UR5, 0x3 ;  /* 0x0000000511067291 */ /* 0x004fe4000f8e18ff */
[----:B------:R-:W-:Y:S01]  /*33a0*/  UISETP.NE.AND UP0, UPT, UR13, URZ, UPT ;  /* 0x000000ff0d00728c */ /* 0x000fe2000bf05270 */
[----:B---3--:R-:W-:Y:S10]  /*33b0*/  @P2 BRA `(.L_x_60) ;  /* 0x00000000000c2947 */ /* 0x008ff40003800000 */
[----:B-1----:R-:W-:Y:S04]  /*33c0*/  SHF.L.U32 R3, R8, 0x1f, RZ ;  /* 0x0000001f08037819 */ /* 0x002fe800000006ff */
[----:B------:R-:W1:Y:S02]  /*33d0*/  SYNCS.PHASECHK.TRANS64.TRYWAIT P0, [UR6], R3 ;  /* 0x00000003ff0075a7 */ /* 0x000e640008001106 */
[----:B-1----:R-:W-:Y:S05]  /*33e0*/  @!P0 BRA `(.L_x_61) ;  /* 0x0000003c00888947 */ /* 0x002fea0003800000 */
.L_x_60:
[----:B------:R-:W-:Y:S01]  /*33f0*/  UISETP.NE.AND UP1, UPT, UR12, 0x1, UPT ;  /* 0x000000010c00788c */ /* 0x000fe2000bf25270 */
[----:B------:R-:W-:Y:S01]  /*3400*/  PLOP3.LUT P2, PT, PT, PT, PT, 0x80, 0x8 ;  /* 0x000000000008781c */ /* 0x000fe20003f4f070 */
[----:B------:R-:W-:Y:S02]  /*3410*/  UIADD3 UR14, UPT, UPT, UR17, 0x1, URZ ;  /* 0x00000001110e7890 */ /* 0x000fe4000fffe0ff */
[----:B------:R-:W-:Y:S02]  /*3420*/  ULEA UR28, UR17, UR11, 0x9 ;  /* 0x0000000b111c7291 */ /* 0x000fe4000f8e48ff */
[----:B------:R-:W-:Y:S01]  /*3430*/  UISETP.NE.AND UP2, UPT, UR14, 0x8, UPT ;  /* 0x000000080e00788c */ /* 0x000fe2000bf45270 */
[----:B------:R-:W-:Y:S01]  /*3440*/  PLOP3.LUT P0, PT, PT, PT, UP1, 0x80, 0x8 ;  /* 0x000000000008781c */ /* 0x000fe20003f0f018 */
[----:B------:R-:W-:Y:S02]  /*3450*/  UIADD3 UR40, UPT, UPT, UR28, 0x2, URZ ;  /* 0x000000021c287890 */ /* 0x000fe4000fffe0ff */
[----:B------:R-:W-:Y:S02]  /*3460*/  USEL UR27, URZ, 0x1, UP2 ;  /* 0x00000001ff1b7887 */ /* 0x000fe40009000000 */
[----:B------:R-:W-:Y:S02]  /*3470*/  USEL UR14, UR14, URZ, UP2 ;  /* 0x000000ff0e0e7287 */ /* 0x000fe40009000000 */
[----:B------:R-:W-:Y:S02]  /*3480*/  UIADD3 UR36, UPT, UPT, UR28, 0x4, URZ ;  /* 0x000000041c247890 */ /* 0x000fe4000fffe0ff */
[----:B------:R-:W-:Y:S01]  /*3490*/  @UP1 ULEA UR26, UR14, UR5, 0x3 ;  /* 0x000000050e1a1291 */ /* 0x000fe2000f8e18ff */
[----:B------:R-:W-:Y:S01]  /*34a0*/  LOP3.LUT R8, R8, UR27, RZ, 0x3c, !PT ;  /* 0x0000001b08087c12 */ /* 0x000fe2000f8e3cff */
[----:B------:R-:W-:Y:S02]  /*34b0*/  UIADD3 UR32, UPT, UPT, UR28, 0x6, URZ ;  /* 0x000000061c207890 */ /* 0x000fe4000fffe0ff */
[----:B------:R-:W-:Y:S01]  /*34c0*/  UIADD3 UR6, UPT, UPT, UR6, 0x40, URZ ;  /* 0x0000004006067890 */ /* 0x000fe2000fffe0ff */
[----:B-1----:R-:W-:Y:S01]  /*34d0*/  @P0 SHF.L.U32 R0, R8, 0x1f, RZ ;  /* 0x0000001f08000819 */ /* 0x002fe200000006ff */
[----:B------:R-:W-:Y:S01]  /*34e0*/  UIADD3 UR12, UPT, UPT, UR12, -0x1, URZ ;  /* 0xffffffff0c0c7890 */ /* 0x000fe2000fffe0ff */
[----:B------:R-:W-:Y:S02]  /*34f0*/  UMOV UR29, 0x40004040 ;  /* 0x40004040001d7882 */ /* 0x000fe40000000000 */
[----:B------:R2:W3:Y:S01]  /*3500*/  @P0 SYNCS.PHASECHK.TRANS64.TRYWAIT P2, [UR26], R0 ;  /* 0x00000000ff0005a7 */ /* 0x0004e2000804111a */
[----:B------:R-:W-:Y:S01]  /*3510*/  ULEA UR26, UR17, UR10, 0xa ;  /* 0x0000000a111a7291 */ /* 0x000fe2000f8e50ff */
[----:B------:R-:W-:Y:S01]  /*3520*/  UMOV UR27, 0x40004040 ;  /* 0x40004040001b7882 */ /* 0x000fe20000000000 */
[----:B------:R-:W-:Y:S02]  /*3530*/  UMOV UR41, 0x40004040 ;  /* 0x4000404000297882 */ /* 0x000fe40000000000 */
[----:B------:R-:W-:Y:S02]  /*3540*/  UIADD3 UR38, UPT, UPT, UR26, 0x2, URZ ;  /* 0x000000021a267890 */ /* 0x000fe4000fffe0ff */
[----:B------:R-:W-:Y:S02]  /*3550*/  UIADD3 UR34, UPT, UPT, UR26, 0x4, URZ ;  /* 0x000000041a227890 */ /* 0x000fe4000fffe0ff */
[----:B------:R-:W-:Y:S01]  /*3560*/  UIADD3 UR30, UPT, UPT, UR26, 0x6, URZ ;  /* 0x000000061a1e7890 */ /* 0x000fe2000fffe0ff */
[----:B------:R2:W-:Y:S01]  /*3570*/  UTCQMMA gdesc[UR26], gdesc[UR28], tmem[UR8], tmem[UR24], idesc[UR25], UP4 ;  /* 0x00ff181c1a0075ea */ /* 0x0005e2000a000308 */
[----:B------:R-:W-:Y:S01]  /*3580*/  UPLOP3.LUT UP4, UPT, UPT, UPT, UPT, 0x80, 0x8 ;  /* 0x000000000008789c */ /* 0x000fe20003f8f070 */
[----:B------:R-:W-:Y:S01]  /*3590*/  UMOV UR39, 0x40004040 ;  /* 0x4000404000277882 */ /* 0x000fe20000000000 */
[----:B------:R-:W-:Y:S01]  /*35a0*/  UMOV UR37, 0x40004040 ;  /* 0x4000404000257882 */ /* 0x000fe20000000000 */
[----:B------:R2:W-:Y:S01]  /*35b0*/  UTCQMMA gdesc[UR38], gdesc[UR40], tmem[UR8], tmem[UR22], idesc[UR23], UPT ;  /* 0x00ff1628260075ea */ /* 0x0005e2000b800308 */
[----:B------:R-:W-:Y:S01]  /*35c0*/  UMOV UR35, 0x40004040 ;  /* 0x4000404000237882 */ /* 0x000fe20000000000 */
[----:B------:R-:W-:Y:S01]  /*35d0*/  UMOV UR33, 0x40004040 ;  /* 0x4000404000217882 */ /* 0x000fe20000000000 */
[----:B------:R-:W-:Y:S01]  /*35e0*/  UMOV UR31, 0x40004040 ;  /* 0x40004040001f7882 */ /* 0x000fe20000000000 */
[----:B------:R2:W-:Y:S01]  /*35f0*/  UTCQMMA gdesc[UR34], gdesc[UR36], tmem[UR8], tmem[UR20], idesc[UR21], UPT ;  /* 0x00ff1424220075ea */ /* 0x0005e2000b800308 */
[----:B------:R2:W-:Y:S01]  /*3600*/  UTCQMMA gdesc[UR30], gdesc[UR32], tmem[UR8], tmem[UR18], idesc[UR19], UPT ;  /* 0x00ff12201e0075ea */ /* 0x0005e2000b800308 */
[----:B------:R2:W-:Y:S01]  /*3610*/  UTCBAR [UR6], URZ ;  /* 0x000000ff060073e9 */ /* 0x0005e200080000ff */
[----:B------:R-:W-:Y:S01]  /*3620*/  UMOV UR17, UR14 ;  /* 0x0000000e00117c82 */ /* 0x000fe20008000000 */
[----:B------:R-:W-:Y:S05]  /*3630*/  BRA.U UP0, `(.L_x_62) ;  /* 0xfffffffd00507547 */ /* 0x000fea000b83ffff */
.L_x_59:
[----:B------:R-:W-:Y:S01]  /*3640*/  UIADD3 UR15, UPT, UPT, UR15, 0x1, URZ ;  /* 0x000000010f0f7890 */ /* 0x000fe2000fffe0ff */
[C---:B------:R-:W-:Y:S01]  /*3650*/  ISETP.NE.AND P0, PT, R10.reuse, 0x2, PT ;  /* 0x000000020a00780c */ /* 0x040fe20003f05270 */
[----:B------:R-:W-:Y:S02]  /*3660*/  UIADD3 UR7, UPT, UPT, UR7, 0xc0, URZ ;  /* 0x000000c007077890 */ /* 0x000fe4000fffe0ff */
[----:B------:R-:W-:Y:S01]  /*3670*/  UISETP.NE.AND UP0, UPT, UR15, 0x4, UPT ;  /* 0x000000040f00788c */ /* 0x000fe2000bf05270 */
[----:B-12---:R-:W-:Y:S02]  /*3680*/  SEL R0, RZ, 0x1, P0 ;  /* 0x00000001ff007807 */ /* 0x006fe40000000000 */
[----:B------:R-:W-:Y:S01]  /*3690*/  SEL R10, R10, RZ, P0 ;  /* 0x000000ff0a0a7207 */ /* 0x000fe20000000000 */
[----:B------:R-:W-:Y:S01]  /*36a0*/  USEL UR6, URZ, 0x1, UP0 ;  /* 0x00000001ff067887 */ /* 0x000fe20008000000 */
[----:B------:R-:W-:Y:S01]  /*36b0*/  LOP3.LUT R9, R9, R0, RZ, 0x3c, !PT ;  /* 0x0000000009097212 */ /* 0x000fe200078e3cff */
[----:B------:R-:W-:Y:S01]  /*36c0*/  USEL UR15, UR15, URZ, UP0 ;  /* 0x000000ff0f0f7287 */ /* 0x000fe20008000000 */
[----:B------:R1:W-:Y:S03]  /*36d0*/  UTCBAR [UR7], URZ ;  /* 0x000000ff070073e9 */ /* 0x0003e600080000ff */
[----:B------:R-:W-:Y:S01]  /*36e0*/  LOP3.LUT R11, R11, UR6, RZ, 0x3c, !PT ;  /* 0x000000060b0b7c12 */ /* 0x000fe2000f8e3cff */
[----:B------:R-:W-:Y:S07]  /*36f0*/  @P1 BRA `(.L_x_63) ;  /* 0xfffffff800a01947 */ /* 0x000fee000383ffff */
[----:B------:R-:W2:Y:S01]  /*3700*/  S2UR UR4, SR_CgaCtaId ;  /* 0x00000000000479c3 */ /* 0x000ea20000008800 */
[----:B------:R-:W-:Y:S01]  /*3710*/  ELECT P0, URZ, PT ;  /* 0x0000000000ff782f */ /* 0x000fe20003800000 */
[----:B------:R-:W-:Y:S01]  /*3720*/  IMAD.MOV.U32 R0, RZ, RZ, 0x1 ;  /* 0x00000001ff007424 */ /* 0x000fe200078e00ff */
[----:B------:R-:W-:Y:S01]  /*3730*/  UIADD3 UR5, UPT, UPT, UR5, 0xe0, URZ ;  /* 0x000000e005057890 */ /* 0x000fe2000fffe0ff */
[----:B------:R-:W-:Y:S01]  /*3740*/  SHF.L.U32 R3, R11, 0x1f, RZ ;  /* 0x0000001f0b037819 */ /* 0x000fe200000006ff */
[----:B------:R-:W-:-:S03]  /*3750*/  UMOV UR6, 0x40 ;  /* 0x0000004000067882 */ /* 0x000fc60000000000 */
[----:B------:R-:W-:Y:S01]  /*3760*/  UVIRTCOUNT.DEALLOC.SMPOOL 0x80 ;  /* 0x000000800000784c */ /* 0x000fe20000000000 */
[----:B--2---:R-:W-:Y:S02]  /*3770*/  ULEA UR4, UR4, UR6, 0x18 ;  /* 0x0000000604047291 */ /* 0x004fe4000f8ec0ff */
[----:B------:R-:W-:-:S07]  /*3780*/  ULEA UR6, UR15, UR5, 0x3 ;  /* 0x000000050f067291 */ /* 0x000fce000f8e18ff */
[----:B------:R2:W-:Y:S02]  /*3790*/  @P0 STS.U8 [UR4+0x1c], R0 ;  /* 0x00001c00ff000988 */ /* 0x0005e40008000004 */
[----:B------:R-:W4:Y:S02]  /*37a0*/  SYNCS.PHASECHK.TRANS64.TRYWAIT P0, [UR6], R3 ;  /* 0x00000003ff0075a7 */ /* 0x000f240008001106 */
[----:B--2-4-:R-:W-:Y:S05]  /*37b0*/  @!P0 BRA `(.L_x_64) ;  /* 0x0000003800ac8947 */ /* 0x014fea0003800000 */
.L_x_127:
[----:B-1----:R-:W-:-:S04]  /*37c0*/  UIADD3 UR7, UPT, UPT, UR15, 0x1, URZ ;  /* 0x000000010f077890 */ /* 0x002fc8000fffe0ff */
[----:B------:R-:W-:-:S04]  /*37d0*/  UISETP.NE.AND UP0, UPT, UR7, 0x4, UPT ;  /* 0x000000040700788c */ /* 0x000fc8000bf05270 */
[----:B------:R-:W-:Y:S02]  /*37e0*/  USEL UR8, URZ, 0x1, UP0 ;  /* 0x00000001ff087887 */ /* 0x000fe40008000000 */
[----:B------:R-:W-:-:S04]  /*37f0*/  USEL UR7, UR7, URZ, UP0 ;  /* 0x000000ff07077287 */ /* 0x000fc80008000000 */
[----:B------:R-:W-:Y:S01]  /*3800*/  ULEA UR6, UR7, UR5, 0x3 ;  /* 0x0000000507067291 */ /* 0x000fe2000f8e18ff */
[----:B------:R-:W-:-:S04]  /*3810*/  LOP3.LUT R2, R11, UR8, RZ, 0x3c, !PT ;  /* 0x000000080b027c12 */ /* 0x000fc8000f8e3cff */
[----:B--2---:R-:W-:-:S04]  /*3820*/  SHF.L.U32 R3, R2, 0x1f, RZ ;  /* 0x0000001f02037819 */ /* 0x004fc800000006ff */
[----:B------:R-:W1:Y:S02]  /*3830*/  SYNCS.PHASECHK.TRANS64.TRYWAIT P0, [UR6], R3 ;  /* 0x00000003ff0075a7 */ /* 0x000e640008001106 */
[----:B-1----:R-:W-:Y:S05]  /*3840*/  @!P0 BRA `(.L_x_65) ;  /* 0x0000003800a08947 */ /* 0x002fea0003800000 */
.L_x_129:
        /* <DEDUP_REMOVED lines=9> */
.L_x_131:
[----:B------:R-:W-:-:S04]  /*38e0*/  UIADD3 UR7, UPT, UPT, UR7, 0x1, URZ ;  /* 0x0000000107077890 */ /* 0x000fc8000fffe0ff */
[----:B------:R-:W-:-:S04]  /*38f0*/  UISETP.NE.AND UP0, UPT, UR7, 0x4, UPT ;  /* 0x000000040700788c */ /* 0x000fc8000bf05270 */
[----:B------:R-:W-:Y:S02]  /*3900*/  USEL UR6, URZ, 0x1, UP0 ;  /* 0x00000001ff067887 */ /* 0x000fe40008000000 */
[----:B------:R-:W-:-:S04]  /*3910*/  USEL UR7, UR7, URZ, UP0 ;  /* 0x000000ff07077287 */ /* 0x000fc80008000000 */
[----:B------:R-:W-:Y:S01]  /*3920*/  ULEA UR7, UR7, UR5, 0x3 ;  /* 0x0000000507077291 */ /* 0x000fe2000f8e18ff */
[----:B-1----:R-:W-:-:S04]  /*3930*/  LOP3.LUT R3, R2, UR6, RZ, 0x3c, !PT ;  /* 0x0000000602037c12 */ /* 0x002fc8000f8e3cff */
[----:B------:R-:W-:-:S04]  /*3940*/  SHF.L.U32 R3, R3, 0x1f, RZ ;  /* 0x0000001f03037819 */ /* 0x000fc800000006ff */
[----:B------:R-:W1:Y:S02]  /*3950*/  SYNCS.PHASECHK.TRANS64.TRYWAIT P0, [UR7], R3 ;  /* 0x00000003ff0075a7 */ /* 0x000e640008001107 */
[----:B-1----:R-:W-:Y:S05]  /*3960*/  @!P0 BRA `(.L_x_67) ;  /* 0x0000003800888947 */ /* 0x002fea0003800000 */
.L_x_133:
[----:B------:R-:W-:Y:S01]  /*3970*/  NOP ;  /* 0x0000000000007918 */ /* 0x000fe20000000000 */
[----:B-1----:R-:W1:Y:S01]  /*3980*/  LDS R0, [UR4+0x14] ;  /* 0x00001404ff007984 */ /* 0x002e620008000800 */
[----:B------:R-:W-:Y:S01]  /*3990*/  ULOP3.LUT UR6, UR16, 0xffff, URZ, 0xc0, !UPT ;  /* 0x0000ffff10067892 */ /* 0x000fe2000f8ec0ff */
[----:B------:R-:W-:Y:S01]  /*39a0*/  UMOV UR8, 0xffff ;  /* 0x0000ffff00087882 */ /* 0x000fe20000000000 */
[----:B------:R-:W-:Y:S02]  /*39b0*/  UMOV UR5, 0x1 ;  /* 0x0000000100057882 */ /* 0x000fe40000000000 */
[----:B------:R-:W-:-:S04]  /*39c0*/  USHF.R.U32.HI UR6, URZ, 0x5, UR6 ;  /* 0x00000005ff067899 */ /* 0x000fc80008011606 */
[----:B------:R-:W-:Y:S02]  /*39d0*/  USHF.L.U32 UR8, UR8, UR6, URZ ;  /* 0x0000000608087299 */ /* 0x000fe400080006ff */
[----:B------:R-:W-:-:S04]  /*39e0*/  USHF.L.U32 UR5, UR5, UR6, URZ ;  /* 0x0000000605057299 */ /* 0x000fc800080006ff */
[----:B-1----:R-:W-:-:S04]  /*39f0*/  LOP3.LUT R0, R0, UR8, RZ, 0xc0, !PT ;  /* 0x0000000800007c12 */ /* 0x002fc8000f8ec0ff */
[----:B------:R-:W-:-:S13]  /*3a00*/  ISETP.NE.AND P0, PT, R0, UR8, PT ;  /* 0x0000000800007c0c */ /* 0x000fda000bf05270 */
[----:B------:R-:W-:Y:S05]  /*3a10*/  @P0 BRA `(.L_x_68) ;  /* 0x0000000000580947 */ /* 0x000fea0003800000 */
[----:B------:R-:W1:Y:S02]  /*3a20*/  LDS R0, [UR4+0x18] ;  /* 0x00001804ff007984 */ /* 0x000e640008000800 */
[----:B-1----:R-:W-:-:S04]  /*3a30*/  LOP3.LUT R0, R0, UR5, RZ, 0xc0, !PT ;  /* 0x0000000500007c12 */ /* 0x002fc8000f8ec0ff */
[----:B------:R-:W-:-:S13]  /*3a40*/  ISETP.NE.AND P0, PT, R0, UR5, PT ;  /* 0x0000000500007c0c */ /* 0x000fda000bf05270 */
[----:B------:R-:W-:Y:S05]  /*3a50*/  @P0 BRA `(.L_x_69) ;  /* 0x00000000003c0947 */ /* 0x000fea0003800000 */
[----:B------:R-:W1:Y:S01]  /*3a60*/  S2R R2, SR_LANEID ;  /* 0x0000000000027919 */ /* 0x000e620000000000 */
[----:B------:R-:W-:Y:S01]  /*3a70*/  ULOP3.LUT UR8, URZ, UR8, URZ, 0x33, !UPT ;  /* 0x00000008ff087292 */ /* 0x000fe2000f8e33ff */
[----:B------:R-:W-:Y:S01]  /*3a80*/  LOP3.LUT R4, RZ, UR5, RZ, 0x33, !PT ;  /* 0x00000005ff047c12 */ /* 0x000fe2000f8e33ff */
[----:B------:R-:W-:Y:S02]  /*3a90*/  VOTEU.ANY UR7, UPT, PT ;  /* 0x0000000000077886 */ /* 0x000fe400038e0100 */
[----:B------:R-:W-:Y:S01]  /*3aa0*/  UFLO.U32 UR7, UR7 ;  /* 0x00000007000772bd */ /* 0x000fe200080e0000 */
[----:B------:R-:W2:Y:S01]  /*3ab0*/  REDUX UR5, R4 ;  /* 0x00000000040573c4 */ /* 0x000ea20000000000 */
[----:B------:R-:W-:-:S06]  /*3ac0*/  IMAD.U32 R0, RZ, RZ, UR8 ;  /* 0x00000008ff007e24 */ /* 0x000fcc000f8e00ff */
[----:B------:R4:W-:Y:S01]  /*3ad0*/  UTCATOMSWS.AND URZ, UR8 ;  /* 0x0000000800ff79e3 */ /* 0x0009e20008000000 */
[----:B------:R-:W3:Y:S01]  /*3ae0*/  REDUX UR6, R0 ;  /* 0x00000000000673c4 */ /* 0x000ee20000000000 */
[----:B-1----:R-:W-:Y:S01]  /*3af0*/  ISETP.EQ.U32.AND P0, PT, R2, UR7, PT ;  /* 0x0000000702007c0c */ /* 0x002fe2000bf02070 */
[----:B--2---:R-:W-:Y:S01]  /*3b00*/  IMAD.U32 R2, RZ, RZ, UR5 ;  /* 0x00000005ff027e24 */ /* 0x004fe2000f8e00ff */
[----:B---3--:R-:W-:-:S11]  /*3b10*/  MOV R3, UR6 ;  /* 0x0000000600037c02 */ /* 0x008fd60008000f00 */
[----:B------:R4:W-:Y:S04]  /*3b20*/  @P0 ATOMS.AND RZ, [UR4+0x14], R3 ;  /* 0x00001403ffff098c */ /* 0x0009e8000a800004 */
[----:B------:R4:W-:Y:S01]  /*3b30*/  @P0 ATOMS.AND RZ, [UR4+0x18], R2 ;  /* 0x00001802ffff098c */ /* 0x0009e2000a800004 */
[----:B------:R-:W-:Y:S05]  /*3b40*/  BRA `(.L_x_70) ;  /* 0x0000000000147947 */ /* 0x000fea0003800000 */
.L_x_69:
[----:B------:R-:W-:Y:S02]  /*3b50*/  MOV R2, 0x3b70 ;  /* 0x00003b7000027802 */ /* 0x000fe40000000f00 */
[----:B---3-5:R-:W-:Y:S05]  /*3b60*/  CALL.REL.NOINC `($__internal_0_$__cuda_sm10x_tcgen05_guardrail_trap_col_being_dealloced_not_returned_by_alloc) ;  /* 0x0000003800a47944 */ /* 0x028fea0003c00000 */
[----:B------:R-:W-:Y:S05]  /*3b70*/  BRA `(.L_x_70) ;  /* 0x0000000000087947 */ /* 0x000fea0003800000 */
.L_x_68:
[----:B------:R-:W-:Y:S02]  /*3b80*/  MOV R2, 0x3ba0 ;  /* 0x00003ba000027802 */ /* 0x000fe40000000f00 */
[----:B---3-5:R-:W-:Y:S05]  /*3b90*/  CALL.REL.NOINC `($__internal_2_$__cuda_sm10x_tcgen05_guardrail_trap_unallocated_columns_being_dealloced) ;  /* 0x0000003800b07944 */ /* 0x028fea0003c00000 */
.L_x_70:
[----:B------:R-:W-:Y:S01]  /*3ba0*/  NOP ;  /* 0x0000000000007918 */ /* 0x000fe20000000000 */
[----:B----4-:R-:W-:Y:S05]  /*3bb0*/  EXIT ;  /* 0x000000000000794d */ /* 0x010fea0003800000 */
.L_x_52:
[----:B------:R-:W-:-:S09]  /*3bc0*/  UISETP.NE.OR UP2, UPT, UR8, 0x3, !UP2 ;  /* 0x000000030800788c */ /* 0x000fd2000d745670 */
[----:B------:R-:W-:Y:S05]  /*3bd0*/  BRA.U UP2, `(.L_x_71) ;  /* 0x0000000902c87547 */ /* 0x000fea000b800000 */
[----:B------:R-:W1:Y:S01]  /*3be0*/  LDCU.64 UR6, c[0x0][0x888] ;  /* 0x00011100ff0677ac */ /* 0x000e620008000a00 */
[----:B------:R-:W2:Y:S01]  /*3bf0*/  LDC R0, c[0x0][0xb30] ;  /* 0x0002cc00ff007b82 */ /* 0x000ea20000000800 */
[----:B------:R-:W-:Y:S01]  /*3c00*/  IMAD.MOV.U32 R30, RZ, RZ, 0x1 ;  /* 0x00000001ff1e7424 */ /* 0x000fe200078e00ff */
[----:B------:R-:W-:Y:S01]  /*3c10*/  CS2R R28, SRZ ;  /* 0x00000000001c7805 */ /* 0x000fe2000001ff00 */
[----:B------:R-:W4:Y:S01]  /*3c20*/  LDCU.64 UR4, c[0x0][0x890] ;  /* 0x00011200ff0477ac */ /* 0x000f220008000a00 */
[----:B------:R-:W-:Y:S01]  /*3c30*/  IMAD.MOV.U32 R25, RZ, RZ, 0x2000 ;  /* 0x00002000ff197424 */ /* 0x000fe200078e00ff */
[----:B------:R-:W-:-:S03]  /*3c40*/  UMOV UR8, 0x400 ;  /* 0x0000040000087882 */ /* 0x000fc60000000000 */
[----:B------:R-:W3:Y:S01]  /*3c50*/  LDC R19, c[0x0][0x370] ;  /* 0x0000dc00ff137b82 */ /* 0x000ee20000000800 */
[----:B------:R-:W-:-:S07]  /*3c60*/  UPLOP3.LUT UP1, UPT, UPT, UPT, UPT, 0x40, 0x4 ;  /* 0x000000000004789c */ /* 0x000fce0003f2e870 */
[----:B------:R-:W3:Y:S01]  /*3c70*/  LDC R2, c[0x0][0xb0c] ;  /* 0x0002c300ff027b82 */ /* 0x000ee20000000800 */
[----:B-1----:R-:W-:Y:S02]  /*3c80*/  UISETP.NE.U32.AND UP2, UPT, UR6, URZ, UPT ;  /* 0x000000ff0600728c */ /* 0x002fe4000bf45070 */
[----:B------:R-:W-:Y:S02]  /*3c90*/  ULEA UR6, UR37, UR8, 0x18 ;  /* 0x0000000825067291 */ /* 0x000fe4000f8ec0ff */
[----:B------:R-:W-:Y:S02]  /*3ca0*/  UISETP.NE.AND.EX UP2, UPT, UR7, URZ, UPT, UP2 ;  /* 0x000000ff0700728c */ /* 0x000fe4000bf45320 */
[----:B------:R-:W-:Y:S01]  /*3cb0*/  UIADD3 UR7, UPT, UPT, UR6, 0x80, URZ ;  /* 0x0000008006077890 */ /* 0x000fe2000fffe0ff */
[----:B------:R-:W1:Y:S01]  /*3cc0*/  LDC R18, c[0x0][0xb20] ;  /* 0x0002c800ff127b82 */ /* 0x000e620000000800 */
[----:B----4-:R-:W-:Y:S01]  /*3cd0*/  UISETP.NE.U32.AND UP3, UPT, UR4, URZ, UPT ;  /* 0x000000ff0400728c */ /* 0x010fe2000bf65070 */
[----:B--2---:R-:W-:Y:S01]  /*3ce0*/  ISETP.NE.AND P1, PT, R0, 0x1, PT ;  /* 0x000000010000780c */ /* 0x004fe20003f25270 */
[----:B------:R-:W-:-:S02]  /*3cf0*/  UPRMT UR37, UR37, 0x654, UR7 ;  /* 0x0000065425257896 */ /* 0x000fc40008000007 */
[----:B------:R-:W-:-:S03]  /*3d00*/  UISETP.NE.AND.EX UP3, UPT, UR5, URZ, UPT, UP3 ;  /* 0x000000ff0500728c */ /* 0x000fc6000bf65330 */
[----:B------:R-:W2:Y:S08]  /*3d10*/  LDC.64 R32, c[0x0][0x348] ;  /* 0x0000d200ff207b82 */ /* 0x000eb00000000a00 */
[----:B------:R-:W4:Y:S08]  /*3d20*/  LDC.64 R16, c[0x0][0xb10] ;  /* 0x0002c400ff107b82 */ /* 0x000f300000000a00 */
[----:B------:R-:W1:Y:S08]  /*3d30*/  LDC.64 R6, c[0x0][0xb18] ;  /* 0x0002c600ff067b82 */ /* 0x000e700000000a00 */
[----:B------:R-:W1:Y:S08]  /*3d40*/  LDC.64 R4, c[0x0][0xb28] ;  /* 0x0002ca00ff047b82 */ /* 0x000e700000000a00 */
[----:B---3--:R-:W1:Y:S02]  /*3d50*/  LDC R24, c[0x0][0x374] ;  /* 0x0000dd00ff187b82 */ /* 0x008e640000000800 */
.L_x_79:
[C---:B------:R-:W-:Y:S02]  /*3d60*/  LEA R0, R29.reuse, UR6, 0x3 ;  /* 0x000000061d007c11 */ /* 0x040fe4000f8e18ff */
[----:B------:R-:W-:Y:S02]  /*3d70*/  SHF.L.U32 R3, R28, 0x1f, RZ ;  /* 0x0000001f1c037819 */ /* 0x000fe400000006ff */
[----:B------:R-:W-:Y:S02]  /*3d80*/  LEA R20, R29, UR6, 0x4 ;  /* 0x000000061d147c11 */ /* 0x000fe4000f8e20ff */
[----:B---3--:R-:W3:Y:S02]  /*3d90*/  SYNCS.PHASECHK.TRANS64.TRYWAIT P0, [R0+URZ+0xa0], R3 ;  /* 0x0000a003000075a7 */ /* 0x008ee400080011ff */
[----:B---3--:R-:W-:Y:S05]  /*3da0*/  @!P0 BRA `(.L_x_72) ;  /* 0x0000003400908947 */ /* 0x008fea0003800000 */
.L_x_134:
[----:B------:R-:W-:Y:S01]  /*3db0*/  ISETP.GE.AND P0, PT, R72, 0x1, PT ;  /* 0x000000014800780c */ /* 0x000fe20003f06270 */
[----:B------:R-:W1:Y:S01]  /*3dc0*/  LDS.128 R20, [R20+0x130] ;  /* 0x0001300014147984 */ /* 0x000e620000000c00 */
[----:B------:R-:W-:Y:S01]  /*3dd0*/  ISETP.NE.U32.AND P4, PT, RZ, UR4, PT ;  /* 0x00000004ff007c0c */ /* 0x000fe2000bf85070 */
[----:B---3--:R-:W-:Y:S01]  /*3de0*/  VIADD R0, R0, 0xb0 ;  /* 0x000000b000007836 */ /* 0x008fe20000000000 */
[----:B------:R-:W-:Y:S02]  /*3df0*/  SHF.L.U32 R26, R30, 0x1f, RZ ;  /* 0x0000001f1e1a7819 */ /* 0x000fe400000006ff */
[----:B------:R-:W-:Y:S02]  /*3e00*/  ISETP.NE.AND.EX P4, PT, RZ, UR5, PT, P4 ;  /* 0x00000005ff007c0c */ /* 0x000fe4000bf85340 */
[----:B------:R-:W-:Y:S01]  /*3e10*/  PRMT R0, RZ, 0x654, R0 ;  /* 0x00000654ff007816 */ /* 0x000fe20000000000 */
[----:B------:R-:W-:Y:S01]  /*3e20*/  @!PT LDS RZ, [RZ] ;  /* 0x00000000fffff984 */ /* 0x000fe20000000800 */
[----:B------:R-:W-:Y:S01]  /*3e30*/  @!PT LDS RZ, [RZ] ;  /* 0x00000000fffff984 */ /* 0x000fe20000000800 */
[----:B------:R-:W-:Y:S01]  /*3e40*/  @!PT LDS RZ, [RZ] ;  /* 0x00000000fffff984 */ /* 0x000fe20000000800 */
[----:B------:R-:W-:Y:S01]  /*3e50*/  @!PT LDS RZ, [RZ] ;  /* 0x00000000fffff984 */ /* 0x000fe20000000800 */
[----:B------:R3:W-:Y:S06]  /*3e60*/  MEMBAR.ALL.CTA ;  /* 0x0000000000007992 */ /* 0x0007ec0000008000 */
[----:B---3--:R-:W3:Y:S02]  /*3e70*/  FENCE.VIEW.ASYNC.S ;  /* 0x00000000000073c6 */ /* 0x008ee40000000000 */
[----:B---3--:R3:W-:Y:S01]  /*3e80*/  SYNCS.ARRIVE.TRANS64.RED.A1T0 RZ, [R0+URZ], RZ ;  /* 0x000000ff00ff79a7 */ /* 0x0087e200081004ff */
[----:B-1----:R-:W-:Y:S11]  /*3e90*/  LOP3.LUT P3, RZ, R22, 0x1, RZ, 0xc0, !PT ;  /* 0x0000000116ff7812 */ /* 0x002ff6000786c0ff */
[----:B------:R-:W-:Y:S02]  /*3ea0*/  @!UPT UIADD3 URZ, UPT, UPT, URZ, URZ, URZ ;  /* 0x000000fffffff290 */ /* 0x000fe4000fffe0ff */
[----:B------:R-:W-:Y:S02]  /*3eb0*/  @P3 MOV R13, R20 ;  /* 0x00000014000d3202 */ /* 0x000fe40000000f00 */
[----:B------:R-:W-:Y:S01]  /*3ec0*/  @P3 LOP3.LUT R8, R21, 0xffff, RZ, 0xc0, !PT ;  /* 0x0000ffff15083812 */ /* 0x000fe200078ec0ff */
[----:B---3--:R-:W-:Y:S06]  /*3ed0*/  @!P0 BRA `(.L_x_73) ;  /* 0x0000000000a48947 */ /* 0x008fec0003800000 */
[----:B------:R-:W-:Y:S01]  /*3ee0*/  IMAD.HI.U32 R31, R24, R7, RZ ;  /* 0x00000007181f7227 */ /* 0x000fe200078e00ff */
[----:B------:R-:W-:Y:S02]  /*3ef0*/  ISETP.NE.AND P0, PT, R6, 0x1, PT ;  /* 0x000000010600780c */ /* 0x000fe40003f05270 */
[----:B------:R-:W-:Y:S01]  /*3f00*/  ISETP.NE.AND P2, PT, R72, 0x1, PT ;  /* 0x000000014800780c */ /* 0x000fe20003f45270 */
[----:B----4-:R-:W-:Y:S01]  /*3f10*/  IMAD.HI.U32 R34, R19, R16, RZ ;  /* 0x0000001013227227 */ /* 0x010fe200078e00ff */
[----:B------:R-:W-:Y:S02]  /*3f20*/  SHF.R.U32.HI R31, RZ, R18, R31 ;  /* 0x00000012ff1f7219 */ /* 0x000fe4000001161f */
[----:B------:R-:W-:Y:S01]  /*3f30*/  ISETP.NE.AND P5, PT, R2, 0x1, PT ;  /* 0x000000010200780c */ /* 0x000fe20003fa5270 */
[----:B------:R-:W-:Y:S01]  /*3f40*/  IMAD.HI.U32 R36, R13, R16, RZ ;  /* 0x000000100d247227 */ /* 0x000fe200078e00ff */
[----:B------:R-:W-:Y:S02]  /*3f50*/  SHF.R.U32.HI R34, RZ, R17, R34 ;  /* 0x00000011ff227219 */ /* 0x000fe40000011622 */
[----:B------:R-:W-:Y:S01]  /*3f60*/  SEL R3, R24, R31, !P0 ;  /* 0x0000001f18037207 */ /* 0x000fe20004000000 */
[C---:B------:R-:W-:Y:S01]  /*3f70*/  IMAD.HI.U32 R31, R8.reuse, R7, RZ ;  /* 0x00000007081f7227 */ /* 0x040fe200078e00ff */
[----:B------:R-:W-:Y:S02]  /*3f80*/  SEL R11, R19, R34, !P5 ;  /* 0x00000022130b7207 */ /* 0x000fe40006800000 */
[----:B------:R-:W-:Y:S01]  /*3f90*/  SHF.R.U32.HI R36, RZ, R17, R36 ;  /* 0x00000011ff247219 */ /* 0x000fe20000011624 */
[----:B------:R-:W-:Y:S01]  /*3fa0*/  IMAD.HI.U32 R38, R3, R4, RZ ;  /* 0x0000000403267227 */ /* 0x000fe200078e00ff */
[----:B------:R-:W-:Y:S03]  /*3fb0*/  SHF.R.U32.HI R31, RZ, R18, R31 ;  /* 0x00000012ff1f7219 */ /* 0x000fe6000001161f */
[----:B------:R-:W-:Y:S01]  /*3fc0*/  IMAD.HI.U32 R34, R11, R4, RZ ;  /* 0x000000040b227227 */ /* 0x000fe200078e00ff */
[----:B------:R-:W-:Y:S02]  /*3fd0*/  @P2 SHF.R.U32.HI R3, RZ, R5, R38 ;  /* 0x00000005ff032219 */ /* 0x000fe40000011626 */
[----:B------:R-:W-:Y:S02]  /*3fe0*/  SEL R9, R8, R31, !P0 ;  /* 0x0000001f08097207 */ /* 0x000fe40004000000 */
[----:B------:R-:W-:Y:S01]  /*3ff0*/  @P2 SHF.R.U32.HI R11, RZ, R5, R34 ;  /* 0x00000005ff0b2219 */ /* 0x000fe20000011622 */
[C---:B------:R-:W-:Y:S01]  /*4000*/  IMAD R10, R72.reuse, R3, RZ ;  /* 0x00000003480a7224 */ /* 0x040fe200078e02ff */
[----:B------:R-:W-:Y:S01]  /*4010*/  SEL R3, R13, R36, !P5 ;  /* 0x000000240d037207 */ /* 0x000fe20006800000 */
[C---:B------:R-:W-:Y:S03]  /*4020*/  IMAD.HI.U32 R14, R9.reuse, R4, RZ ;  /* 0x00000004090e7227 */ /* 0x040fe600078e00ff */
[----:B------:R-:W-:Y:S01]  /*4030*/  ISETP.GE.AND P0, PT, R9, R10, PT ;  /* 0x0000000a0900720c */ /* 0x000fe20003f06270 */
[C---:B------:R-:W-:Y:S01]  /*4040*/  IMAD R12, R72.reuse, R11, RZ ;  /* 0x0000000b480c7224 */ /* 0x040fe200078e02ff */
[-C--:B------:R-:W-:Y:S04]  /*4050*/  SHF.R.U32.HI R14, RZ, R5.reuse, R14 ;  /* 0x00000005ff0e7219 */ /* 0x080fe8000001160e */
[----:B------:R-:W-:Y:S02]  /*4060*/  ISETP.GE.OR P0, PT, R3, R12, P0 ;  /* 0x0000000c0300720c */ /* 0x000fe40000706670 */
[----:B------:R-:W-:Y:S05]  /*4070*/  SEL R15, R9, R14, !P2 ;  /* 0x0000000e090f7207 */ /* 0x000fea0005000000 */
[----:B------:R-:W-:Y:S04]  /*4080*/  IMAD.MOV R14, RZ, RZ, -R15 ;  /* 0x000000ffff0e7224 */ /* 0x000fe800078e0a0f */
[----:B------:R-:W-:Y:S02]  /*4090*/  IMAD R14, R72, R14, R9 ;  /* 0x0000000e480e7224 */ /* 0x000fe400078e0209 */
[C---:B------:R-:W-:Y:S05]  /*40a0*/  @!P0 IMAD.HI.U32 R10, R3.reuse, R4, RZ ;  /* 0x00000004030a8227 */ /* 0x040fea00078e00ff */
[----:B------:R-:W-:Y:S04]  /*40b0*/  @!P0 SHF.R.U32.HI R10, RZ, R5, R10 ;  /* 0x00000005ff0a8219 */ /* 0x000fe8000001160a */
[----:B------:R-:W-:Y:S01]  /*40c0*/  @!P0 SEL R0, R3, R10, !P2 ;  /* 0x0000000a03008207 */ /* 0x000fe20005000000 */
[----:B------:R-:W-:Y:S03]  /*40d0*/  IMAD.MOV R10, RZ, RZ, -R3 ;  /* 0x000000ffff0a7224 */ /* 0x000fe600078e0a03 */
[----:B------:R-:W-:Y:S01]  /*40e0*/  @!P0 IADD3 R15, PT, PT, R15, -R0, RZ ;  /* 0x800000000f0f8210 */ /* 0x000fe20007ffe0ff */
[----:B------:R-:W-:Y:S01]  /*40f0*/  @!P0 IMAD R0, R11, R14, R0 ;  /* 0x0000000e0b008224 */ /* 0x000fe200078e0200 */
[----:B------:R-:W-:Y:S01]  /*4100*/  IADD3 R11, PT, PT, -R9, RZ, RZ ;  /* 0x000000ff090b7210 */ /* 0x000fe20007ffe1ff */
[----:B------:R-:W-:Y:S02]  /*4110*/  IMAD R13, R2, R10, R13 ;  /* 0x0000000a020d7224 */ /* 0x000fe400078e020d */
[----:B------:R-:W-:Y:S02]  /*4120*/  @!P0 IMAD R9, R15, R72, R3 ;  /* 0x000000480f098224 */ /* 0x000fe400078e0203 */
[----:B------:R-:W-:Y:S02]  /*4130*/  @!P0 IMAD.MOV.U32 R3, RZ, RZ, R0 ;  /* 0x000000ffff038224 */ /* 0x000fe400078e0000 */
[----:B------:R-:W-:Y:S02]  /*4140*/  IMAD R8, R6, R11, R8 ;  /* 0x0000000b06087224 */ /* 0x000fe400078e0208 */
[----:B------:R-:W-:Y:S02]  /*4150*/  IMAD R13, R3, R2, R13 ;  /* 0x00000002030d7224 */ /* 0x000fe400078e020d */
[----:B------:R-:W-:Y:S02]  /*4160*/  IMAD R8, R9, R6, R8 ;  /* 0x0000000609087224 */ /* 0x000fe400078e0208 */
.L_x_73:
[----:B------:R-:W-:Y:S05]  /*4170*/  BRA.U UP1, `(.L_x_74) ;  /* 0x0000000101107547 */ /* 0x000fea000b800000 */
[----:B------:R-:W-:Y:S04]  /*4180*/  MOV R0, UR13 ;  /* 0x0000000d00007c02 */ /* 0x000fe80008000f00 */
[----:B------:R-:W-:Y:S04]  /*4190*/  SHF.L.U32 R3, R0, 0x1f, RZ ;  /* 0x0000001f00037819 */ /* 0x000fe800000006ff */
[----:B------:R-:W1:Y:S02]  /*41a0*/  SYNCS.PHASECHK.TRANS64.TRYWAIT P0, [UR6+0x98], R3 ;  /* 0x00009803ff0075a7 */ /* 0x000e640008001106 */
[----:B-1----:R-:W-:Y:S05]  /*41b0*/  @!P0 BRA `(.L_x_75) ;  /* 0x0000003000a08947 */ /* 0x002fea0003800000 */
.L_x_74:
[----:B------:R-:W-:Y:S05]  /*41c0*/  BRA.U !UP3, `(.L_x_76) ;  /* 0x000000010b347547 */ /* 0x000fea000b800000 */
[----:B------:R-:W-:Y:S01]  /*41d0*/  UPLOP3.LUT UP0, UPT, UPT, UPT, UP2, 0x80, 0x8 ;  /* 0x000000000008789c */ /* 0x000fe20003f0f020 */
[----:B-1----:R-:W-:Y:S02]  /*41e0*/  HFMA2 R0, -RZ, RZ, 0, 5.9604644775390625e-08 ;  /* 0x00000001ff007431 */ /* 0x002fe400000001ff */
[----:B------:R-:W-:Y:S03]  /*41f0*/  IMAD.MOV.U32 R164, RZ, RZ, 0x1 ;  /* 0x00000001ffa47424 */ /* 0x000fe600078e00ff */
[----:B------:R-:W-:Y:S05]  /*4200*/  PLOP3.LUT P0, PT, PT, PT, UP0, 0x80, 0x8 ;  /* 0x000000000008781c */ /* 0x000fea0003f0f008 */
[----:B------:R-:W1:Y:S01]  /*4210*/  @UP0 LDCU.64 UR8, c[0x0][0x888] ;  /* 0x00011100ff0807ac */ /* 0x000e620008000a00 */
[----:B------:R-:W-:Y:S07]  /*4220*/  @UP0 UIMAD UR7, UR36, UR4, URZ ;  /* 0x00000004240702a4 */ /* 0x000fee000f8e02ff */
[----:B------:R-:W-:Y:S01]  /*4230*/  @!P0 PRMT R164, R0, 0x7610, R164 ;  /* 0x0000761000a48816 */ /* 0x000fe200000000a4 */
[----:B-1----:R-:W-:Y:S03]  /*4240*/  @UP0 UIMAD.WIDE UR8, UR7, 0x4, UR8 ;  /* 0x00000004070808a5 */ /* 0x002fe6000f8e0208 */
[----:B------:R-:W1:Y:S03]  /*4250*/  @!UP0 LDCU UR7, c[0x0][0x880] ;  /* 0x00011000ff0787ac */ /* 0x000e660008000800 */
[----:B------:R-:W-:Y:S01]  /*4260*/  IMAD.U32 R10, RZ, RZ, UR8 ;  /* 0x00000008ff0a7e24 */ /* 0x000fe2000f8e00ff */
[----:B------:R-:W-:Y:S05]  /*4270*/  MOV R11, UR9 ;  /* 0x00000009000b7c02 */ /* 0x000fea0008000f00 */
[----:B-----5:R3:W5:Y:S02]  /*4280*/  @P0 LDG.E R81, desc[UR40][R10.64] ;  /* 0x000000280a510981 */ /* 0x020764000c1e1900 */
[----:B-1-3--:R-:W-:Y:S07]  /*4290*/  @!P0 IMAD.U32 R81, RZ, RZ, UR7 ;  /* 0x00000007ff518e24 */ /* 0x00afee000f8e00ff */
.L_x_76:
[----:B-----5:R-:W-:Y:S01]  /*42a0*/  @!P4 FSETP.EQ.AND P5, PT, R81, RZ, PT ;  /* 0x000000ff5100c20b */ /* 0x020fe20003fa2000 */
[----:B------:R-:W-:Y:S01]  /*42b0*/  @!UPT UIADD3 URZ, UPT, UPT, URZ, URZ, URZ ;  /* 0x000000fffffff290 */ /* 0x000fe2000fffe0ff */
[----:B------:R-:W-:Y:S11]  /*42c0*/  @!P4 BRA `(.L_x_77) ;  /* 0x000000000014c947 */ /* 0x000ff60003800000 */
[----:B------:R-:W-:Y:S02]  /*42d0*/  LOP3.LUT P0, RZ, R164, 0xff, RZ, 0xc0, !PT ;  /* 0x000000ffa4ff7812 */ /* 0x000fe4000780c0ff */
[----:B------:R-:W-:Y:S04]  /*42e0*/  PLOP3.LUT P5, PT, PT, PT, UP0, 0x80, 0x8 ;  /* 0x000000000008781c */ /* 0x000fe80003faf008 */
[----:B------:R-:W-:Y:S07]  /*42f0*/  PLOP3.LUT P5, PT, P5, PT, PT, 0x8, 0x80 ;  /* 0x000000000080781c */ /* 0x000fee0002fae170 */
[----:B------:R-:W-:Y:S11]  /*4300*/  @P0 FSETP.EQ.AND P5, PT, R81, RZ, PT ;  /* 0x000000ff5100020b */ /* 0x000ff60003fa2000 */
[----:B------:R-:W-:Y:S02]  /*4310*/  @!UPT UIADD3 URZ, UPT, UPT, URZ, URZ, URZ ;  /* 0x000000fffffff290 */ /* 0x000fe4000fffe0ff */
.L_x_77:
[----:B------:R-:W3:Y:S01]  /*4320*/  SYNCS.PHASECHK.TRANS64.TRYWAIT P4, [UR6+0x88], R26 ;  /* 0x0000881aff0075a7 */ /* 0x000ee20008081106 */
[----:B------:R-:W-:Y:S01]  /*4330*/  @P3 SHF.R.U32.HI R27, RZ, 0x10, R21 ;  /* 0x00000010ff1b3819 */ /* 0x000fe20000011615 */
[----:B------:R-:W-:Y:S01]  /*4340*/  VIADD R29, R29, 0x1 ;  /* 0x000000011d1d7836 */ /* 0x000fe20000000000 */
[----:B------:R-:W5:Y:S08]  /*4350*/  LDC.64 R14, c[0x0][0xb10] ;  /* 0x0002c400ff0e7b82 */ /* 0x000f700000000a00 */
[----:B------:R-:W2:Y:S08]  /*4360*/  LDC.64 R10, c[0x0][0xb18] ;  /* 0x0002c600ff0a7b82 */ /* 0x000eb00000000a00 */
[----:B-1----:R-:W1:Y:S08]  /*4370*/  @!P1 LDC R0, c[0x0][0xb20] ;  /* 0x0002c800ff009b82 */ /* 0x002e700000000800 */
[----:B------:R-:W4:Y:S01]  /*4380*/  @!P1 LDC R3, c[0x0][0xb0c] ;  /* 0x0002c300ff039b82 */ /* 0x000f220000000800 */
[----:B-----5:R-:W-:Y:S05]  /*4390*/  @!P1 IMAD.HI.U32 R14, R13, R14, RZ ;  /* 0x0000000e0d0e9227 */ /* 0x020fea00078e00ff */
[----:B------:R-:W-:Y:S01]  /*43a0*/  @!P1 SHF.R.U32.HI R14, RZ, R15, R14 ;  /* 0x0000000fff0e9219 */ /* 0x000fe2000001160e */
[----:B--2---:R-:W-:Y:S01]  /*43b0*/  @!P1 IMAD.HI.U32 R11, R8, R11, RZ ;  /* 0x0000000b080b9227 */ /* 0x004fe200078e00ff */
[----:B------:R-:W-:Y:S04]  /*43c0*/  @!P1 ISETP.NE.AND P0, PT, R10, 0x1, PT ;  /* 0x000000010a00980c */ /* 0x000fe80003f05270 */
[----:B-1----:R-:W-:Y:S02]  /*43d0*/  @!P1 SHF.R.U32.HI R9, RZ, R0, R11 ;  /* 0x00000000ff099219 */ /* 0x002fe4000001160b */
[----:B----4-:R-:W-:Y:S02]  /*43e0*/  @!P1 ISETP.NE.AND P2, PT, R3, 0x1, PT ;  /* 0x000000010300980c */ /* 0x010fe40003f45270 */
[----:B------:R-:W-:Y:S02]  /*43f0*/  @!P1 SEL R9, R8, R9, !P0 ;  /* 0x0000000908099207 */ /* 0x000fe40004000000 */
[----:B------:R-:W-:Y:S02]  /*4400*/  ELECT P0, URZ, PT ;  /* 0x0000000000ff782f */ /* 0x000fe40003800000 */
[----:B------:R-:W-:Y:S05]  /*4410*/  @!P1 SEL R14, R13, R14, !P2 ;  /* 0x0000000e0d0e9207 */ /* 0x000fea0005000000 */
[----:B------:R-:W-:Y:S02]  /*4420*/  @!P1 IMAD.IADD R0, R9, 0x1, -R14 ;  /* 0x0000000109009824 */ /* 0x000fe400078e0a0e */
[----:B------:R-:W-:Y:S02]  /*4430*/  @!P1 IMAD.IADD R9, R14, 0x1, -R9 ;  /* 0x000000010e099824 */ /* 0x000fe400078e0a09 */
[----:B------:R-:W-:Y:S02]  /*4440*/  @!P1 IMAD R13, R0, R3, R13 ;  /* 0x00000003000d9224 */ /* 0x000fe400078e020d */
[----:B------:R-:W-:Y:S01]  /*4450*/  @!P1 IMAD R8, R9, R10, R8 ;  /* 0x0000000a09089224 */ /* 0x000fe200078e0208 */
[----:B---3--:R-:W-:Y:S06]  /*4460*/  @!P4 BRA `(.L_x_78) ;  /* 0x00000030000cc947 */ /* 0x008fec0003800000 */
.L_x_137:
[----:B------:R-:W-:Y:S01]  /*4470*/  PLOP3.LUT P5, PT, P5, P0, PT, 0xf2, 0x2f ;  /* 0x00000000002f781c */ /* 0x000fe20002fa1e72 */
[----:B------:R-:W-:Y:S01]  /*4480*/  UMOV UR14, 0x0 ;  /* 0x00000000000e7882 */ /* 0x000fe20000000000 */
[----:B------:R-:W-:Y:S01]  /*4490*/  LOP3.LUT R30, R30, 0x1, RZ, 0x3c, !PT ;  /* 0x000000011e1e7812 */ /* 0x000fe200078e3cff */
[----:B------:R-:W-:Y:S01]  /*44a0*/  UMOV UR15, 0x10000000 ;  /* 0x10000000000f7882 */ /* 0x000fe20000000000 */
[----:B------:R-:W-:Y:S01]  /*44b0*/  UMOV UR12, UR36 ;  /* 0x00000024000c7c82 */ /* 0x000fe20008000000 */
[----:B------:R-:W-:Y:S08]  /*44c0*/  @P3 R2UR UR36, R27 ;  /* 0x000000001b2432ca */ /* 0x000ff000000e0000 */
[----:B-1----:R-:W-:Y:S01]  /*44d0*/  @!P5 IADD3 R3, P0, PT, R32, 0x580, RZ ;  /* 0x000005802003d810 */ /* 0x002fe20007f1e0ff */
[----:B------:R-:W-:Y:S01]  /*44e0*/  @!P5 IMAD.SHL.U32 R155, R155, 0x40, RZ ;  /* 0x000000409b9bd824 */ /* 0x000fe200078e00ff */
[----:B------:R-:W-:Y:S01]  /*44f0*/  VOTEU.ALL UP1, P5 ;  /* 0x0000000000ff7886 */ /* 0x000fe20002820000 */
[----:B------:R-:W-:Y:S01]  /*4500*/  @!P5 IMAD.SHL.U32 R165, R165, 0x80, RZ ;  /* 0x00000080a5a5d824 */ /* 0x000fe200078e00ff */
[----:B------:R-:W-:Y:S01]  /*4510*/  @!P5 R2UR UR8, R3 ;  /* 0x000000000308d2ca */ /* 0x000fe200000e0000 */
[----:B------:R-:W-:Y:S01]  /*4520*/  @!P5 IMAD.X R0, RZ, RZ, R33, P0 ;  /* 0x000000ffff00d224 */ /* 0x000fe200000e0621 */
[----:B------:R-:W-:Y:S01]  /*4530*/  @!P5 R2UR UR10, R155 ;  /* 0x000000009b0ad2ca */ /* 0x000fe200000e0000 */
[----:B------:R-:W-:Y:S01]  /*4540*/  @!UP1 UIADD3 UR9, UPT, UPT, UR6, 0x80, URZ ;  /* 0x0000008006099890 */ /* 0x000fe2000fffe0ff */
[----:B------:R-:W-:Y:S01]  /*4550*/  @!P5 R2UR UR11, R165 ;  /* 0x00000000a50bd2ca */ /* 0x000fe200000e0000 */
[----:B------:R-:W-:Y:S01]  /*4560*/  IMAD.IADD R155, R8, 0x1, R143 ;  /* 0x00000001089b7824 */ /* 0x000fe200078e028f */
[----:B------:R-:W-:Y:S01]  /*4570*/  @!P5 R2UR UR7, R0 ;  /* 0x000000000007d2ca */ /* 0x000fe200000e0000 */
[----:B------:R-:W-:Y:S01]  /*4580*/  IMAD.IADD R165, R13, 0x1, R154 ;  /* 0x000000010da57824 */ /* 0x000fe200078e029a */
[C---:B------:R-:W-:Y:S04]  /*4590*/  ISETP.NE.AND P0, PT, R29.reuse, 0x2, PT ;  /* 0x000000021d00780c */ /* 0x040fe80003f05270 */
[----:B------:R-:W-:Y:S01]  /*45a0*/  SEL R3, RZ, 0x1, P0 ;  /* 0x00000001ff037807 */ /* 0x000fe20000000000 */
[----:B------:R-:W-:Y:S01]  /*45b0*/  IMAD.U32 R10, RZ, RZ, UR8 ;  /* 0x00000008ff0a7e24 */ /* 0x000fe2000f8e00ff */
[----:B------:R-:W-:Y:S01]  /*45c0*/  @!UP1 UIADD3 UR8, UPT, UPT, UR6, 0x200, URZ ;  /* 0x0000020006089890 */ /* 0x000fe2000fffe0ff */
[----:B------:R-:W-:Y:S01]  /*45d0*/  SEL R29, R29, RZ, P0 ;  /* 0x000000ff1d1d7207 */ /* 0x000fe20000000000 */
[----:B------:R-:W-:Y:S01]  /*45e0*/  VOTEU.ALL UP1, P5 ;  /* 0x0000000000ff7886 */ /* 0x000fe20002820000 */
[----:B------:R-:W-:Y:S02]  /*45f0*/  LOP3.LUT R28, R28, R3, RZ, 0x3c, !PT ;  /* 0x000000031c1c7212 */ /* 0x000fe400078e3cff */
[----:B------:R-:W-:Y:S01]  /*4600*/  IMAD.U32 R11, RZ, RZ, UR7 ;  /* 0x00000007ff0b7e24 */ /* 0x000fe2000f8e00ff */
[----:B------:R-:W-:Y:S04]  /*4610*/  @!P5 R2UR UR16, R10 ;  /* 0x000000000a10d2ca */ /* 0x000fe800000e0000 */
[----:B------:R-:W-:Y:S11]  /*4620*/  @!P5 R2UR UR17, R11 ;  /* 0x000000000b11d2ca */ /* 0x000ff600000e0000 */
[----:B------:R-:W-:Y:S02]  /*4630*/  @!UPT UIADD3 URZ, UPT, UPT, URZ, URZ, URZ ;  /* 0x000000fffffff290 */ /* 0x000fe4000fffe0ff */
[----:B------:R3:W-:Y:S01]  /*4640*/  @!UP1 UTMALDG.3D [UR8], [UR16], desc[UR14] ;  /* 0x00000e08100095b4 */ /* 0x0007e20008011000 */
[----:B------:R3:W-:Y:S01]  /*4650*/  @!P5 SYNCS.ARRIVE.TRANS64.RED.A0TR RZ, [UR6+0x80], R25 ;  /* 0x00008019ffffd9a7 */ /* 0x0007e20008300406 */
[----:B------:R-:W-:Y:S01]  /*4660*/  UPLOP3.LUT UP1, UPT, UPT, UPT, UPT, 0x80, 0x8 ;  /* 0x000000000008789c */ /* 0x000fe20003f2f070 */
[----:B------:R-:W-:Y:S01]  /*4670*/  SYNCS.ARRIVE.TRANS64.RED.A1T0 RZ, [UR37], RZ ;  /* 0x000000ffffff79a7 */ /* 0x000fe20008100425 */
[----:B------:R-:W-:Y:S09]  /*4680*/  @P3 BRA `(.L_x_79) ;  /* 0xfffffff400b43947 */ /* 0x000ff2000383ffff */
[----:B------:R-:W-:Y:S07]  /*4690*/  MOV R0, UR6 ;  /* 0x0000000600007c02 */ /* 0x000fee0008000f00 */
.L_x_80:
[----:B-1----:R-:W-:-:S04]  /*46a0*/  SHF.L.U32 R3, R30, 0x1f, RZ ;  /* 0x0000001f1e037819 */ /* 0x002fc800000006ff */
[----:B------:R1:W2:Y:S03]  /*46b0*/  SYNCS.PHASECHK.TRANS64.TRYWAIT P0, [R0+URZ+0x88], R3 ;  /* 0x00008803000075a7 */ /* 0x0002a600080011ff */
[----:B--2---:R-:W-:Y:S05]  /*46c0*/  @!P0 NANOSLEEP.SYNCS 0x989680 ;  /* 0x009896800000895d */ /* 0x004fea0003900000 */
[----:B------:R-:W2:Y:S02]  /*46d0*/  @!P0 SYNCS.PHASECHK.TRANS64 P0, [R0+URZ+0x88], R3 ;  /* 0x00008803000085a7 */ /* 0x000ea400080010ff */
[----:B--23--:R-:W-:Y:S05]  /*46e0*/  @P0 EXIT ;  /* 0x000000000000094d */ /* 0x00cfea0003800000 */
[----:B------:R-:W-:Y:S05]  /*46f0*/  BRA `(.L_x_80) ;  /* 0xfffffffc00e87947 */ /* 0x000fea000383ffff */
.L_x_71:
[----:B------:R-:W-:-:S06]  /*4700*/  UISETP.GE.AND UP1, UPT, UR8, 0x4, UPT ;  /* 0x000000040800788c */ /* 0x000fcc000bf26270 */
[----:B------:R-:W-:-:S13]  /*4710*/  PLOP3.LUT P0, PT, PT, PT, UP1, 0x80, 0x8 ;  /* 0x000000000008781c */ /* 0x000fda0003f0f018 */
[----:B------:R-:W-:Y:S05]  /*4720*/  @!P0 EXIT ;  /* 0x000000000000894d */ /* 0x000fea0003800000 */
[----:B------:R-:W-:Y:S01]  /*4730*/  BAR.SYNC.DEFER_BLOCKING 0x6, 0xa0 ;  /* 0x0182800000007b1d */ /* 0x000fe20000010000 */
[C---:B------:R-:W-:Y:S02]  /*4740*/  IMAD.SHL.U32 R3, R166.reuse, 0x40, RZ ;  /* 0x00000040a6037824 */ /* 0x040fe400078e00ff */
[----:B------:R-:W-:Y:S02]  /*4750*/  HFMA2 R76, -RZ, RZ, 0, 0 ;  /* 0x00000000ff4c7431 */ /* 0x000fe400000001ff */
[C---:B------:R-:W-:Y:S01]  /*4760*/  IMAD.SHL.U32 R168, R166.reuse, 0x8, RZ ;  /* 0x00000008a6a87824 */ /* 0x040fe200078e00ff */
[----:B------:R-:W-:Y:S01]  /*4770*/  CS2R R174, SRZ ;  /* 0x0000000000ae7805 */ /* 0x000fe2000001ff00 */
[----:B------:R-:W-:Y:S01]  /*4780*/  IMAD.U32 R79, R166, 0x10000, RZ ;  /* 0x00010000a64f7824 */ /* 0x000fe200078e00ff */
[----:B------:R-:W-:Y:S01]  /*4790*/  UMOV UR43, 0x400 ;  /* 0x00000400002b7882 */ /* 0x000fe20000000000 */
[----:B------:R-:W-:Y:S01]  /*47a0*/  LOP3.LUT R5, R3, 0x180, RZ, 0xc0, !PT ;  /* 0x0000018003057812 */ /* 0x000fe200078ec0ff */
[----:B------:R-:W-:Y:S01]  /*47b0*/  ULEA UR43, UR37, UR43, 0x18 ;  /* 0x0000002b252b7291 */ /* 0x000fe2000f8ec0ff */
[----:B------:R-:W1:Y:S01]  /*47c0*/  LDC R167, c[0x0][0x370] ;  /* 0x0000dc00ffa77b82 */ /* 0x000e620000000800 */
[----:B------:R-:W-:Y:S01]  /*47d0*/  LOP3.LUT R79, R79, 0x600000, RZ, 0xc0, !PT ;  /* 0x006000004f4f7812 */ /* 0x000fe200078ec0ff */
[----:B------:R-:W-:Y:S01]  /*47e0*/  IMAD.MOV.U32 R181, RZ, RZ, RZ ;  /* 0x000000ffffb57224 */ /* 0x000fe200078e00ff */
[----:B------:R-:W-:Y:S01]  /*47f0*/  LOP3.LUT R168, R5, 0x30, R168, 0xf8, !PT ;  /* 0x0000003005a87812 */ /* 0x000fe200078ef8a8 */
[----:B------:R-:W-:Y:S01]  /*4800*/  UIADD3 UR4, UPT, UPT, UR43, 0x2200, URZ ;  /* 0x000022002b047890 */ /* 0x000fe2000fffe0ff */
[----:B------:R-:W-:Y:S01]  /*4810*/  IMAD.MOV.U32 R173, RZ, RZ, RZ ;  /* 0x000000ffffad7224 */ /* 0x000fe200078e00ff */
[----:B------:R-:W2:Y:S01]  /*4820*/  LDCU.64 UR46, c[0x0][0x348] ;  /* 0x00006900ff2e77ac */ /* 0x000ea20008000a00 */
[----:B------:R-:W-:Y:S01]  /*4830*/  LOP3.LUT R168, R168, 0x1e40, R3, 0xf8, !PT ;  /* 0x00001e40a8a87812 */ /* 0x000fe200078ef803 */
[----:B------:R-:W4:Y:S01]  /*4840*/  LDC R74, c[0x0][0xb0c] ;  /* 0x0002c300ff4a7b82 */ /* 0x000f220000000800 */
[----:B------:R-:W-:Y:S01]  /*4850*/  IMAD.SHL.U32 R3, R166, 0x10, RZ ;  /* 0x00000010a6037824 */ /* 0x000fe200078e00ff */
[----:B------:R-:W-:Y:S01]  /*4860*/  MOV R179, UR4 ;  /* 0x0000000400b37c02 */ /* 0x000fe20008000f00 */
[----:B------:R-:W1:Y:S03]  /*4870*/  LDCU.64 UR38, c[0x0][0x888] ;  /* 0x00011100ff2677ac */ /* 0x000e660008000a00 */
[C---:B------:R-:W-:Y:S01]  /*4880*/  LOP3.LUT R5, R3.reuse, 0x20, RZ, 0xc0, !PT ;  /* 0x0000002003057812 */ /* 0x040fe200078ec0ff */
[----:B------:R-:W3:Y:S01]  /*4890*/  LDS R0, [UR43+0x150] ;  /* 0x0001502bff007984 */ /* 0x000ee20008000800 */
[----:B------:R-:W1:Y:S01]  /*48a0*/  LDC R170, c[0x0][0xb20] ;  /* 0x0002c800ffaa7b82 */ /* 0x000e620000000800 */
[----:B------:R-:W-:Y:S01]  /*48b0*/  LOP3.LUT R3, R3, 0x40, RZ, 0xc0, !PT ;  /* 0x0000004003037812 */ /* 0x000fe200078ec0ff */
[----:B------:R-:W-:-:S06]  /*48c0*/  UIADD3 UR42, UPT, UPT, UR43, 0x200, URZ ;  /* 0x000002002b2a7890 */ /* 0x000fcc000fffe0ff */
[----:B------:R-:W1:Y:S08]  /*48d0*/  LDC R73, c[0x0][0xb30] ;  /* 0x0002cc00ff497b82 */ /* 0x000e700000000800 */
[----:B------:R-:W1:Y:S08]  /*48e0*/  LDC.64 R152, c[0x0][0xb10] ;  /* 0x0002c400ff987b82 */ /* 0x000e700000000a00 */
[----:B------:R-:W1:Y:S08]  /*48f0*/  LDC.64 R70, c[0x0][0xb18] ;  /* 0x0002c600ff467b82 */ /* 0x000e700000000a00 */
[----:B------:R-:W1:Y:S01]  /*4900*/  LDC.64 R148, c[0x0][0x888] ;  /* 0x00022200ff947b82 */ /* 0x000e620000000a00 */
[----:B---3--:R-:W-:-:S07]  /*4910*/  IMAD.IADD R79, R0, 0x1, R79 ;  /* 0x00000001004f7824 */ /* 0x008fce00078e024f */
[----:B------:R-:W3:Y:S01]  /*4920*/  LDC.64 R68, c[0x0][0xb28] ;  /* 0x0002ca00ff447b82 */ /* 0x000ee20000000a00 */
[----:B------:R-:W-:-:S05]  /*4930*/  VIADD R0, R168, UR43 ;  /* 0x0000002ba8007c36 */ /* 0x000fca0008000000 */
[--C-:B------:R-:W-:Y:S02]  /*4940*/  IADD3 R178, PT, PT, -R5, 0x200, R0.reuse ;  /* 0x0000020005b27810 */ /* 0x100fe40007ffe100 */
[----:B------:R-:W1:Y:S01]  /*4950*/  LDC.64 R150, c[0x0][0x890] ;  /* 0x00022400ff967b82 */ /* 0x000e620000000a00 */
[----:B------:R-:W-:Y:S02]  /*4960*/  IADD3 R177, PT, PT, -R3, 0x200, R0 ;  /* 0x0000020003b17810 */ /* 0x000fe40007ffe100 */
[----:B------:R-:W-:-:S05]  /*4970*/  IMAD.IADD R176, R178, 0x1, -R3 ;  /* 0x00000001b2b07824 */ /* 0x000fca00078e0a03 */
[----:B------:R-:W1:Y:S08]  /*4980*/  LDC.64 R146, c[0x0][0x8b0] ;  /* 0x00022c00ff927b82 */ /* 0x000e700000000a00 */
[----:B------:R-:W1:Y:S08]  /*4990*/  LDC.64 R144, c[0x0][0x8a8] ;  /* 0x00022a00ff907b82 */ /* 0x000e700000000a00 */
[----:B--2-4-:R-:W1:Y:S02]  /*49a0*/  LDC R172, c[0x0][0x374] ;  /* 0x0000dd00ffac7b82 */ /* 0x014e640000000800 */
.L_x_98:
[C---:B------:R-:W-:Y:S02]  /*49b0*/  LEA R0, R181.reuse, UR43, 0x3 ;  /* 0x0000002bb5007c11 */ /* 0x040fe4000f8e18ff */
[----:B------:R-:W-:Y:S02]  /*49c0*/  SHF.L.U32 R3, R174, 0x1f, RZ ;  /* 0x0000001fae037819 */ /* 0x000fe400000006ff */
[----:B------:R-:W-:Y:S02]  /*49d0*/  LEA R16, R181, UR43, 0x4 ;  /* 0x0000002bb5107c11 */ /* 0x000fe4000f8e20ff */
[----:B--2---:R-:W2:Y:S02]  /*49e0*/  SYNCS.PHASECHK.TRANS64.TRYWAIT P0, [R0+URZ+0xa0], R3 ;  /* 0x0000a003000075a7 */ /* 0x004ea400080011ff */
[----:B-12---:R-:W-:Y:S05]  /*49f0*/  @!P0 BRA `(.L_x_81) ;  /* 0x0000002800c08947 */ /* 0x006fea0003800000 */
.L_x_138:
[----:B------:R-:W4:Y:S01]  /*4a00*/  LDC.64 R12, c[0x0][0xb10] ;  /* 0x0002c400ff0c7b82 */ /* 0x000f220000000a00 */
[----:B------:R-:W3:Y:S01]  /*4a10*/  LDS.128 R16, [R16+0x130] ;  /* 0x0001300010107984 */ /* 0x000ee20000000c00 */
[----:B-1----:R-:W-:Y:S01]  /*4a20*/  ISETP.NE.AND P1, PT, R73, 0x1, PT ;  /* 0x000000014900780c */ /* 0x002fe20003f25270 */
[----:B--2---:R-:W-:Y:S01]  /*4a30*/  VIADD R0, R0, 0xb0 ;  /* 0x000000b000007836 */ /* 0x004fe20000000000 */
[----:B------:R-:W-:Y:S04]  /*4a40*/  ISETP.GE.AND P0, PT, R72, 0x1, PT ;  /* 0x000000014800780c */ /* 0x000fe80003f06270 */
[----:B------:R-:W1:Y:S01]  /*4a50*/  LDC.64 R10, c[0x0][0xb18] ;  /* 0x0002c600ff0a7b82 */ /* 0x000e620000000a00 */
[----:B------:R-:W-:Y:S01]  /*4a60*/  PRMT R0, RZ, 0x654, R0 ;  /* 0x00000654ff007816 */ /* 0x000fe20000000000 */
[----:B------:R-:W-:Y:S01]  /*4a70*/  @!PT LDS RZ, [RZ] ;  /* 0x00000000fffff984 */ /* 0x000fe20000000800 */
[----:B------:R-:W-:Y:S01]  /*4a80*/  @!PT LDS RZ, [RZ] ;  /* 0x00000000fffff984 */ /* 0x000fe20000000800 */
[----:B------:R-:W-:Y:S01]  /*4a90*/  @!PT LDS RZ, [RZ] ;  /* 0x00000000fffff984 */ /* 0x000fe20000000800 */
[----:B------:R-:W-:Y:S01]  /*4aa0*/  @!PT LDS RZ, [RZ] ;  /* 0x00000000fffff984 */ /* 0x000fe20000000800 */
[----:B------:R2:W-:Y:S06]  /*4ab0*/  MEMBAR.ALL.CTA ;  /* 0x0000000000007992 */ /* 0x0005ec0000008000 */
[----:B--2---:R-:W2:Y:S01]  /*4ac0*/  FENCE.VIEW.ASYNC.S ;  /* 0x00000000000073c6 */ /* 0x004ea20000000000 */
[----:B------:R-:W1:Y:S08]  /*4ad0*/  @!P1 LDC R14, c[0x0][0xb20] ;  /* 0x0002c800ff0e9b82 */ /* 0x000e700000000800 */
[----:B------:R-:W1:Y:S01]  /*4ae0*/  @!P1 LDC R9, c[0x0][0xb0c] ;  /* 0x0002c300ff099b82 */ /* 0x000e620000000800 */
[----:B--2---:R2:W-:Y:S01]  /*4af0*/  SYNCS.ARRIVE.TRANS64.RED.A1T0 RZ, [R0+URZ], RZ ;  /* 0x000000ff00ff79a7 */ /* 0x0045e200081004ff */
[----:B---3--:R-:W-:Y:S04]  /*4b00*/  LOP3.LUT P4, RZ, R18, 0x1, RZ, 0xc0, !PT ;  /* 0x0000000112ff7812 */ /* 0x008fe8000788c0ff */
[----:B------:R-:W-:Y:S09]  /*4b10*/  P2R R180, PR, RZ, 0x10 ;  /* 0x00000010ffb47803 */ /* 0x000ff20000000000 */
[----:B------:R-:W-:Y:S02]  /*4b20*/  @P4 MOV R77, R16 ;  /* 0x00000010004d4202 */ /* 0x000fe40000000f00 */
[----:B------:R-:W-:Y:S01]  /*4b30*/  @P4 LOP3.LUT R75, R17, 0xffff, RZ, 0xc0, !PT ;  /* 0x0000ffff114b4812 */ /* 0x000fe200078ec0ff */
[----:B--2-4-:R-:W-:Y:S06]  /*4b40*/  @!P0 BRA `(.L_x_82) ;  /* 0x0000000000a48947 */ /* 0x014fec0003800000 */
[----:B------:R-:W-:Y:S01]  /*4b50*/  IMAD.HI.U32 R21, R172, R71, RZ ;  /* 0x00000047ac157227 */ /* 0x000fe200078e00ff */
[----:B------:R-:W-:Y:S02]  /*4b60*/  ISETP.NE.AND P0, PT, R70, 0x1, PT ;  /* 0x000000014600780c */ /* 0x000fe40003f05270 */
[----:B------:R-:W-:Y:S01]  /*4b70*/  ISETP.NE.AND P2, PT, R72, 0x1, PT ;  /* 0x000000014800780c */ /* 0x000fe20003f45270 */
[----:B------:R-:W-:Y:S01]  /*4b80*/  IMAD.HI.U32 R20, R167, R152, RZ ;  /* 0x00000098a7147227 */ /* 0x000fe200078e00ff */
[----:B------:R-:W-:Y:S02]  /*4b90*/  SHF.R.U32.HI R21, RZ, R170, R21 ;  /* 0x000000aaff157219 */ /* 0x000fe40000011615 */
[----:B------:R-:W-:Y:S01]  /*4ba0*/  ISETP.NE.AND P3, PT, R74, 0x1, PT ;  /* 0x000000014a00780c */ /* 0x000fe20003f65270 */
[----:B------:R-:W-:Y:S01]  /*4bb0*/  IMAD.HI.U32 R24, R77, R152, RZ ;  /* 0x000000984d187227 */ /* 0x000fe200078e00ff */
[----:B------:R-:W-:Y:S02]  /*4bc0*/  SHF.R.U32.HI R20, RZ, R153, R20 ;  /* 0x00000099ff147219 */ /* 0x000fe40000011614 */
[----:B------:R-:W-:Y:S01]  /*4bd0*/  SEL R3, R172, R21, !P0 ;  /* 0x00000015ac037207 */ /* 0x000fe20004000000 */
[----:B------:R-:W-:Y:S01]  /*4be0*/  IMAD.HI.U32 R21, R75, R71, RZ ;  /* 0x000000474b157227 */ /* 0x000fe200078e00ff */
[----:B------:R-:W-:Y:S02]  /*4bf0*/  SEL R7, R167, R20, !P3 ;  /* 0x00000014a7077207 */ /* 0x000fe40005800000 */
[----:B------:R-:W-:Y:S01]  /*4c00*/  SHF.R.U32.HI R24, RZ, R153, R24 ;  /* 0x00000099ff187219 */ /* 0x000fe20000011618 */
[-C--:B------:R-:W-:Y:S04]  /*4c10*/  IMAD.HI.U32 R20, R3, R68.reuse, RZ ;  /* 0x0000004403147227 */ /* 0x080fe800078e00ff */
[----:B------:R-:W-:Y:S01]  /*4c20*/  IMAD.HI.U32 R22, R7, R68, RZ ;  /* 0x0000004407167227 */ /* 0x000fe200078e00ff */
[-C--:B------:R-:W-:Y:S02]  /*4c30*/  @P2 SHF.R.U32.HI R3, RZ, R69.reuse, R20 ;  /* 0x00000045ff032219 */ /* 0x080fe40000011614 */
[----:B------:R-:W-:Y:S02]  /*4c40*/  SHF.R.U32.HI R20, RZ, R170, R21 ;  /* 0x000000aaff147219 */ /* 0x000fe40000011615 */
[----:B------:R-:W-:Y:S01]  /*4c50*/  @P2 SHF.R.U32.HI R7, RZ, R69, R22 ;  /* 0x00000045ff072219 */ /* 0x000fe20000011616 */
[C---:B------:R-:W-:Y:S01]  /*4c60*/  IMAD R2, R72.reuse, R3, RZ ;  /* 0x0000000348027224 */ /* 0x040fe200078e02ff */
[----:B------:R-:W-:Y:S02]  /*4c70*/  SEL R5, R75, R20, !P0 ;  /* 0x000000144b057207 */ /* 0x000fe40004000000 */
[----:B------:R-:W-:Y:S01]  /*4c80*/  SEL R3, R77, R24, !P3 ;  /* 0x000000184d037207 */ /* 0x000fe20005800000 */
[----:B------:R-:W-:Y:S01]  /*4c90*/  IMAD R4, R72, R7, RZ ;  /* 0x0000000748047224 */ /* 0x000fe200078e02ff */
[C---:B------:R-:W-:Y:S01]  /*4ca0*/  ISETP.GE.AND P0, PT, R5.reuse, R2, PT ;  /* 0x000000020500720c */ /* 0x040fe20003f06270 */
[----:B------:R-:W-:Y:S03]  /*4cb0*/  IMAD.HI.U32 R6, R5, R68, RZ ;  /* 0x0000004405067227 */ /* 0x000fe600078e00ff */
[----:B------:R-:W-:Y:S01]  /*4cc0*/  ISETP.GE.OR P0, PT, R3, R4, P0 ;  /* 0x000000040300720c */ /* 0x000fe20000706670 */
[----:B------:R-:W-:Y:S01]  /*4cd0*/  IMAD.MOV R4, RZ, RZ, -R3 ;  /* 0x000000ffff047224 */ /* 0x000fe200078e0a03 */
[-C--:B------:R-:W-:Y:S03]  /*4ce0*/  SHF.R.U32.HI R6, RZ, R69.reuse, R6 ;  /* 0x00000045ff067219 */ /* 0x080fe60000011606 */
[----:B------:R-:W-:Y:S01]  /*4cf0*/  IMAD R77, R74, R4, R77 ;  /* 0x000000044a4d7224 */ /* 0x000fe200078e024d */
[----:B------:R-:W-:Y:S05]  /*4d00*/  SEL R15, R5, R6, !P2 ;  /* 0x00000006050f7207 */ /* 0x000fea0005000000 */
[----:B------:R-:W-:Y:S02]  /*4d10*/  IMAD.MOV R6, RZ, RZ, -R15 ;  /* 0x000000ffff067224 */ /* 0x000fe400078e0a0f */
[C---:B------:R-:W-:Y:S04]  /*4d20*/  @!P0 IMAD.HI.U32 R2, R3.reuse, R68, RZ ;  /* 0x0000004403028227 */ /* 0x040fe800078e00ff */
[----:B------:R-:W-:Y:S01]  /*4d30*/  IMAD R6, R72, R6, R5 ;  /* 0x0000000648067224 */ /* 0x000fe200078e0205 */
[----:B------:R-:W-:Y:S04]  /*4d40*/  @!P0 SHF.R.U32.HI R2, RZ, R69, R2 ;  /* 0x00000045ff028219 */ /* 0x000fe80000011602 */
[----:B------:R-:W-:Y:S02]  /*4d50*/  @!P0 SEL R0, R3, R2, !P2 ;  /* 0x0000000203008207 */ /* 0x000fe40005000000 */
[----:B------:R-:W-:Y:S02]  /*4d60*/  IADD3 R2, PT, PT, -R5, RZ, RZ ;  /* 0x000000ff05027210 */ /* 0x000fe40007ffe1ff */
[----:B------:R-:W-:Y:S01]  /*4d70*/  @!P0 IADD3 R8, PT, PT, R15, -R0, RZ ;  /* 0x800000000f088210 */ /* 0x000fe20007ffe0ff */
[----:B------:R-:W-:Y:S02]  /*4d80*/  @!P0 IMAD R0, R7, R6, R0 ;  /* 0x0000000607008224 */ /* 0x000fe400078e0200 */
[----:B------:R-:W-:Y:S02]  /*4d90*/  IMAD R75, R70, R2, R75 ;  /* 0x00000002464b7224 */ /* 0x000fe400078e024b */
[----:B------:R-:W-:Y:S02]  /*4da0*/  @!P0 IMAD R5, R8, R72, R3 ;  /* 0x0000004808058224 */ /* 0x000fe400078e0203 */
[----:B------:R-:W-:Y:S04]  /*4db0*/  @!P0 IMAD.MOV.U32 R3, RZ, RZ, R0 ;  /* 0x000000ffff038224 */ /* 0x000fe800078e0000 */
[----:B------:R-:W-:Y:S02]  /*4dc0*/  IMAD R77, R3, R74, R77 ;  /* 0x0000004a034d7224 */ /* 0x000fe400078e024d */
[----:B------:R-:W-:Y:S07]  /*4dd0*/  IMAD R75, R5, R70, R75 ;  /* 0x00000046054b7224 */ /* 0x000fee00078e024b */
.L_x_82:
[----:B------:R-:W-:Y:S01]  /*4de0*/  @!P1 IMAD.HI.U32 R0, R77, R12, RZ ;  /* 0x0000000c4d009227 */ /* 0x000fe200078e00ff */
[----:B-1----:R-:W-:Y:S01]  /*4df0*/  @!P1 ISETP.NE.AND P0, PT, R10, 0x1, PT ;  /* 0x000000010a00980c */ /* 0x002fe20003f05270 */
[----:B------:R-:W-:Y:S01]  /*4e00*/  ULOP3.LUT UP0, URZ, UR42, 0x1b0, URZ, 0xc0, !UPT ;  /* 0x000001b02aff7892 */ /* 0x000fe2000f80c0ff */
[----:B------:R-:W-:Y:S01]  /*4e10*/  @!P1 ISETP.NE.AND P2, PT, R9, 0x1, PT ;  /* 0x000000010900980c */ /* 0x000fe20003f45270 */
[----:B------:R-:W-:Y:S01]  /*4e20*/  @!P1 IMAD.HI.U32 R3, R75, R11, RZ ;  /* 0x0000000b4b039227 */ /* 0x000fe200078e00ff */
[----:B------:R-:W-:Y:S02]  /*4e30*/  @!P1 SHF.R.U32.HI R0, RZ, R13, R0 ;  /* 0x0000000dff009219 */ /* 0x000fe40000011600 */
[----:B------:R-:W-:Y:S01]  /*4e40*/  @P4 SHF.R.U32.HI R171, RZ, 0x10, R17 ;  /* 0x00000010ffab4819 */ /* 0x000fe20000011611 */
[----:B------:R-:W-:Y:S01]  /*4e50*/  VIADD R181, R181, 0x1 ;  /* 0x00000001b5b57836 */ /* 0x000fe20000000000 */
[----:B------:R-:W-:Y:S02]  /*4e60*/  @!P1 SHF.R.U32.HI R2, RZ, R14, R3 ;  /* 0x0000000eff029219 */ /* 0x000fe40000011603 */
[----:B------:R-:W-:Y:S02]  /*4e70*/  @!P1 SEL R3, R77, R0, !P2 ;  /* 0x000000004d039207 */ /* 0x000fe40005000000 */
[----:B------:R-:W-:Y:S05]  /*4e80*/  @!P1 SEL R2, R75, R2, !P0 ;  /* 0x000000024b029207 */ /* 0x000fea0004000000 */
[----:B------:R-:W-:Y:S02]  /*4e90*/  @!P1 IMAD.IADD R0, R2, 0x1, -R3 ;  /* 0x0000000102009824 */ /* 0x000fe400078e0a03 */
[----:B------:R-:W-:Y:S02]  /*4ea0*/  @!P1 IMAD.IADD R2, R3, 0x1, -R2 ;  /* 0x0000000103029824 */ /* 0x000fe400078e0a02 */
[----:B------:R-:W-:Y:S02]  /*4eb0*/  @!P1 IMAD R77, R0, R9, R77 ;  /* 0x00000009004d9224 */ /* 0x000fe400078e024d */
[----:B------:R-:W-:Y:S01]  /*4ec0*/  @!P1 IMAD R75, R2, R10, R75 ;  /* 0x0000000a024b9224 */ /* 0x000fe200078e024b */
[----:B------:R-:W-:Y:S06]  /*4ed0*/  BRA.U !UP0, `(.L_x_83) ;  /* 0x0000000108407547 */ /* 0x000fec000b800000 */
[----:B------:R-:W1:Y:S01]  /*4ee0*/  LDCU.64 UR8, c[0x4][0x80] ;  /* 0x01001000ff0877ac */ /* 0x000e620008000a00 */
[----:B------:R-:W-:Y:S01]  /*4ef0*/  MOV R3, 0x0 ;  /* 0x0000000000037802 */ /* 0x000fe20000000f00 */
[----:B------:R-:W-:Y:S02]  /*4f00*/  HFMA2 R12, -RZ, RZ, 0, 5.9604644775390625e-08 ;  /* 0x00000001ff0c7431 */ /* 0x000fe400000001ff */
[----:B------:R-:W-:Y:S02]  /*4f10*/  IMAD.MOV.U32 R8, RZ, RZ, 0x70 ;  /* 0x00000070ff087424 */ /* 0x000fe400078e00ff */
[----:B------:R-:W-:Y:S01]  /*4f20*/  IMAD.MOV.U32 R13, RZ, RZ, RZ ;  /* 0x000000ffff0d7224 */ /* 0x000fe200078e00ff */
[----:B------:R-:W2:Y:S01]  /*4f30*/  LDCU.64 UR6, c[0x4][0x88] ;  /* 0x01001100ff0677ac */ /* 0x000ea20008000a00 */
[----:B------:R-:W3:Y:S01]  /*4f40*/  LDC.64 R2, c[0x4][R3] ;  /* 0x0100000003027b82 */ /* 0x000ee20000000a00 */
[----:B------:R-:W4:Y:S01]  /*4f50*/  LDCU.64 UR4, c[0x4][0x8] ;  /* 0x01000100ff0477ac */ /* 0x000f220008000a00 */
[----:B-1----:R-:W-:Y:S01]  /*4f60*/  MOV R5, UR9 ;  /* 0x0000000900057c02 */ /* 0x002fe20008000f00 */
[----:B------:R-:W-:Y:S01]  /*4f70*/  IMAD.U32 R4, RZ, RZ, UR8 ;  /* 0x00000008ff047e24 */ /* 0x000fe2000f8e00ff */
[----:B--2---:R-:W-:Y:S01]  /*4f80*/  MOV R7, UR7 ;  /* 0x0000000700077c02 */ /* 0x004fe20008000f00 */
[----:B------:R-:W-:Y:S01]  /*4f90*/  IMAD.U32 R6, RZ, RZ, UR6 ;  /* 0x00000006ff067e24 */ /* 0x000fe2000f8e00ff */
[----:B----4-:R-:W-:Y:S01]  /*4fa0*/  MOV R11, UR5 ;  /* 0x00000005000b7c02 */ /* 0x010fe20008000f00 */
[----:B------:R-:W-:Y:S02]  /*4fb0*/  IMAD.U32 R10, RZ, RZ, UR4 ;  /* 0x00000004ff0a7e24 */ /* 0x000fe4000f8e00ff */
[----:B------:R-:W-:Y:S07]  /*4fc0*/  LEPC R20, `(.L_x_83) ;  /* 0x000000001014794e */ /* 0x000fee0000000000 */
[----:B---3-5:R-:W-:Y:S05]  /*4fd0*/  CALL.ABS.NOINC R2 ;  /* 0x0000000002007343 */ /* 0x028fea0003c00000 */
.L_x_83:
[----:B------:R-:W-:Y:S01]  /*4fe0*/  LOP3.LUT P0, RZ, R179, 0x1b0, RZ, 0xc0, !PT ;  /* 0x000001b0b3ff7812 */ /* 0x000fe2000780c0ff */
[----:B------:R-:W-:Y:S11]  /*4ff0*/  BSSY.RECONVERGENT B6, `(.L_x_84) ;  /* 0x0000013000067945 */ /* 0x000ff60003800200 */
[----:B------:R-:W-:Y:S01]  /*5000*/  @!UPT UIADD3 URZ, UPT, UPT, URZ, URZ, URZ ;  /* 0x000000fffffff290 */ /* 0x000fe2000fffe0ff */
[----:B------:R-:W-:Y:S05]  /*5010*/  @!P0 BRA `(.L_x_85) ;  /* 0x0000000000408947 */ /* 0x000fea0003800000 */
        /* <DEDUP_REMOVED lines=16> */
.L_x_85:
[----:B------:R-:W-:Y:S05]  /*5120*/  BSYNC.RECONVERGENT B6 ;  /* 0x0000000000067941 */ /* 0x000fea0003800200 */
.L_x_84:
[----:B------:R-:W-:Y:S01]  /*5130*/  ISETP.NE.U32.AND P3, PT, R150, RZ, PT ;  /* 0x000000ff9600720c */ /* 0x000fe20003f65070 */
[----:B------:R-:W-:Y:S01]  /*5140*/  UISETP.NE.AND UP1, UPT, UR44, URZ, UPT ;  /* 0x000000ff2c00728c */ /* 0x000fe2000bf25270 */
[----:B------:R-:W-:Y:S02]  /*5150*/  ISETP.NE.U32.AND P4, PT, R146, RZ, PT ;  /* 0x000000ff9200720c */ /* 0x000fe40003f85070 */
[----:B------:R-:W-:Y:S02]  /*5160*/  ISETP.NE.AND.EX P3, PT, R151, RZ, PT, P3 ;  /* 0x000000ff9700720c */ /* 0x000fe40003f65330 */
[----:B------:R-:W-:Y:S02]  /*5170*/  PLOP3.LUT P1, PT, PT, PT, PT, 0x8, 0x80 ;  /* 0x000000000080781c */ /* 0x000fe40003f2e170 */
[----:B------:R-:W-:Y:S02]  /*5180*/  PLOP3.LUT P0, PT, PT, PT, UP1, 0x80, 0x8 ;  /* 0x000000000008781c */ /* 0x000fe40003f0f018 */
[----:B------:R-:W-:Y:S02]  /*5190*/  ISETP.NE.AND.EX P4, PT, R147, RZ, PT, P4 ;  /* 0x000000ff9300720c */ /* 0x000fe40003f85340 */
[----:B------:R-:W1:Y:S09]  /*51a0*/  @UP1 LDCU.64 UR4, c[0x0][0x888] ;  /* 0x00011100ff0417ac */ /* 0x000e720008000a00 */
[----:B------:R-:W-:Y:S01]  /*51b0*/  @P0 PLOP3.LUT P1, PT, P3, PT, PT, 0x80, 0x8 ;  /* 0x000000000008081c */ /* 0x000fe20001f2f070 */
[----:B-1----:R-:W-:Y:S04]  /*51c0*/  @UP1 UISETP.NE.U32.AND UP0, UPT, UR4, URZ, UPT ;  /* 0x000000ff0400128c */ /* 0x002fe8000bf05070 */
[----:B------:R-:W-:Y:S04]  /*51d0*/  @UP1 UISETP.NE.AND.EX UP0, UPT, UR5, URZ, UPT, UP0 ;  /* 0x000000ff0500128c */ /* 0x000fe8000bf05300 */
[----:B------:R-:W-:Y:S01]  /*51e0*/  @UP1 USEL UR4, URZ, 0xffffffff, UP0 ;  /* 0xffffffffff041887 */ /* 0x000fe20008000000 */
[----:B------:R-:W-:Y:S11]  /*51f0*/  @!P3 BRA `(.L_x_86) ;  /* 0x00000000002cb947 */ /* 0x000ff60003800000 */
[----:B------:R-:W-:Y:S01]  /*5200*/  ISETP.NE.U32.AND P2, PT, R148, RZ, PT ;  /* 0x000000ff9400720c */ /* 0x000fe20003f45070 */
[----:B------:R-:W-:Y:S03]  /*5210*/  IMAD.MOV.U32 R164, RZ, RZ, 0x1 ;  /* 0x00000001ffa47424 */ /* 0x000fe600078e00ff */
[----:B------:R-:W-:Y:S11]  /*5220*/  ISETP.NE.AND.EX P2, PT, R149, RZ, PT, P2 ;  /* 0x000000ff9500720c */ /* 0x000ff60003f45320 */
[----:B------:R-:W-:Y:S02]  /*5230*/  @!UPT UIADD3 URZ, UPT, UPT, URZ, URZ, URZ ;  /* 0x000000fffffff290 */ /* 0x000fe4000fffe0ff */
[----:B------:R-:W1:Y:S01]  /*5240*/  @P2 LDC.64 R2, c[0x0][0x888] ;  /* 0x00022200ff022b82 */ /* 0x000e620000000a00 */
[----:B------:R-:W-:Y:S04]  /*5250*/  @P2 IMAD R0, R150, UR36, RZ ;  /* 0x0000002496002c24 */ /* 0x000fe8000f8e02ff */
[----:B-1----:R-:W-:Y:S04]  /*5260*/  @P2 IMAD.WIDE R2, R0, 0x4, R2 ;  /* 0x0000000400022825 */ /* 0x002fe800078e0202 */
[----:B------:R-:W-:Y:S01]  /*5270*/  HFMA2 R0, -RZ, RZ, 0, 5.9604644775390625e-08 ;  /* 0x00000001ff007431 */ /* 0x000fe200000001ff */
[----:B-----5:R1:W5:Y:S04]  /*5280*/  @P2 LDG.E R81, desc[UR40][R2.64] ;  /* 0x0000002802512981 */ /* 0x020368000c1e1900 */
[----:B------:R-:W-:Y:S01]  /*5290*/  @!P2 PRMT R164, R0, 0x7610, R164 ;  /* 0x0000761000a4a816 */ /* 0x000fe200000000a4 */
[----:B-1----:R-:W2:Y:S06]  /*52a0*/  @!P2 LDC R81, c[0x0][0x880] ;  /* 0x00022000ff51ab82 */ /* 0x002eac0000000800 */
.L_x_86:
[----:B------:R-:W-:Y:S05]  /*52b0*/  @!P4 BRA `(.L_x_87) ;  /* 0x000000000020c947 */ /* 0x000fea0003800000 */
[----:B------:R-:W-:Y:S04]  /*52c0*/  ISETP.NE.U32.AND P2, PT, R144, RZ, PT ;  /* 0x000000ff9000720c */ /* 0x000fe80003f45070 */
[----:B------:R-:W-:Y:S11]  /*52d0*/  ISETP.NE.AND.EX P2, PT, R145, RZ, PT, P2 ;  /* 0x000000ff9100720c */ /* 0x000ff60003f45320 */
[----:B------:R-:W-:Y:S02]  /*52e0*/  @!UPT UIADD3 URZ, UPT, UPT, URZ, URZ, URZ ;  /* 0x000000fffffff290 */ /* 0x000fe4000fffe0ff */
[----:B------:R-:W1:Y:S01]  /*52f0*/  @P2 LDC.64 R2, c[0x0][0x8a8] ;  /* 0x00022a00ff022b82 */ /* 0x000e620000000a00 */
[----:B------:R-:W-:Y:S04]  /*5300*/  @P2 IMAD R0, R146, UR36, RZ ;  /* 0x0000002492002c24 */ /* 0x000fe8000f8e02ff */
[----:B-1----:R-:W-:Y:S05]  /*5310*/  @P2 IMAD.WIDE R2, R0, 0x4, R2 ;  /* 0x0000000400022825 */ /* 0x002fea00078e0202 */
[----:B-----5:R1:W5:Y:S02]  /*5320*/  @P2 LDG.E R78, desc[UR40][R2.64] ;  /* 0x00000028024e2981 */ /* 0x020364000c1e1900 */
[----:B-1----:R-:W3:Y:S02]  /*5330*/  @!P2 LDC R78, c[0x0][0x8a0] ;  /* 0x00022800ff4eab82 */ /* 0x002ee40000000800 */
.L_x_87:
[----:B--2--5:R-:W-:Y:S01]  /*5340*/  @P0 FSETP.NEU.AND P4, PT, R81, RZ, PT ;  /* 0x000000ff5100020b */ /* 0x024fe20003f8d000 */
[----:B------:R-:W-:Y:S01]  /*5350*/  IMAD.U32 R0, RZ, RZ, UR4 ;  /* 0x00000004ff007e24 */ /* 0x000fe2000f8e00ff */
[----:B------:R-:W-:Y:S01]  /*5360*/  @P0 LOP3.LUT P2, RZ, R164, 0xff, RZ, 0xc0, !PT ;  /* 0x000000ffa4ff0812 */ /* 0x000fe2000784c0ff */
[----:B------:R-:W-:Y:S01]  /*5370*/  BSSY B1, `(.L_x_88) ;  /* 0x000003d000017945 */ /* 0x000fe20003800000 */
[----:B------:R-:W-:Y:S01]  /*5380*/  @P0 SEL R3, RZ, 0xffffffff, P4 ;  /* 0xffffffffff030807 */ /* 0x000fe20002000000 */
[C---:B------:R-:W-:Y:S01]  /*5390*/  IMAD R64, R76.reuse, 0x40, R79 ;  /* 0x000000404c407824 */ /* 0x040fe200078e024f */
[----:B------:R-:W-:Y:S02]  /*53a0*/  LEA R156, R76, UR43, 0x3 ;  /* 0x0000002b4c9c7c11 */ /* 0x000fe4000f8e18ff */
[----:B------:R-:W-:Y:S02]  /*53b0*/  CS2R R86, SRZ ;  /* 0x0000000000567805 */ /* 0x000fe4000001ff00 */
[----:B------:R-:W-:Y:S02]  /*53c0*/  @P1 SEL R3, R0, R3, !P2 ;  /* 0x0000000300031207 */ /* 0x000fe40005000000 */
[----:B------:R-:W-:Y:S02]  /*53d0*/  CS2R R84, SRZ ;  /* 0x0000000000547805 */ /* 0x000fe4000001ff00 */
[----:B------:R-:W-:Y:S02]  /*53e0*/  SHF.L.U32 R5, R175, 0x1f, RZ ;  /* 0x0000001faf057819 */ /* 0x000fe400000006ff */
[----:B------:R-:W-:Y:S02]  /*53f0*/  CS2R R90, SRZ ;  /* 0x00000000005a7805 */ /* 0x000fe4000001ff00 */
[----:B------:R-:W-:Y:S02]  /*5400*/  @P0 LOP3.LUT R3, R3, 0x1, RZ, 0xc0, !PT ;  /* 0x0000000103030812 */ /* 0x000fe400078ec0ff */
[----:B------:R-:W-:Y:S02]  /*5410*/  CS2R R88, SRZ ;  /* 0x0000000000587805 */ /* 0x000fe4000001ff00 */
[----:B------:R-:W-:Y:S02]  /*5420*/  PLOP3.LUT P5, PT, PT, PT, PT, 0x8, 0x80 ;  /* 0x000000000080781c */ /* 0x000fe40003fae170 */
[----:B------:R-:W-:Y:S02]  /*5430*/  CS2R R98, SRZ ;  /* 0x0000000000627805 */ /* 0x000fe4000001ff00 */
[----:B------:R-:W-:Y:S02]  /*5440*/  ISETP.NE.U32.OR P1, PT, R3, 0x1, !P0 ;  /* 0x000000010300780c */ /* 0x000fe40004725470 */
[----:B------:R-:W-:Y:S02]  /*5450*/  CS2R R96, SRZ ;  /* 0x0000000000607805 */ /* 0x000fe4000001ff00 */
[----:B------:R-:W-:Y:S02]  /*5460*/  CS2R R94, SRZ ;  /* 0x00000000005e7805 */ /* 0x000fe4000001ff00 */
[----:B------:R-:W-:Y:S07]  /*5470*/  CS2R R92, SRZ ;  /* 0x00000000005c7805 */ /* 0x000fee000001ff00 */
[----:B------:R-:W-:Y:S04]  /*5480*/  @P1 SHF.L.U32 R2, R173, 0x1f, RZ ;  /* 0x0000001fad021819 */ /* 0x000fe800000006ff */
[----:B------:R-:W1:Y:S01]  /*5490*/  @P1 SYNCS.PHASECHK.TRANS64.TRYWAIT P0, [UR43+0x80], R2 ;  /* 0x00008002ff0015a7 */ /* 0x000e62000800112b */
[----:B------:R2:W4:Y:S01]  /*54a0*/  SYNCS.PHASECHK.TRANS64.TRYWAIT P4, [R156+URZ+0xc0], R5 ;  /* 0x0000c0059c0075a7 */ /* 0x00052200080811ff */
[----:B-1----:R-:W-:Y:S01]  /*54b0*/  @P1 PLOP3.LUT P5, PT, P0, PT, PT, 0x8, 0x80 ;  /* 0x000000000080181c */ /* 0x002fe200007ae170 */
[----:B------:R-:W-:Y:S01]  /*54c0*/  @!UPT UIADD3 URZ, UPT, UPT, URZ, URZ, URZ ;  /* 0x000000fffffff290 */ /* 0x000fe2000fffe0ff */
[----:B--2-4-:R-:W-:Y:S11]  /*54d0*/  @!P1 BRA `(.L_x_89) ;  /* 0x0000000000989947 */ /* 0x014ff60003800000 */
[----:B------:R-:W-:Y:S01]  /*54e0*/  ISETP.NE.U32.AND P0, PT, RZ, UR38, PT ;  /* 0x00000026ff007c0c */ /* 0x000fe2000bf05070 */
[----:B------:R-:W-:Y:S01]  /*54f0*/  BSSY B0, `(.L_x_90) ;  /* 0x0000016000007945 */ /* 0x000fe20003800000 */
[----:B------:R-:W-:Y:S02]  /*5500*/  FSETP.NEU.AND P2, PT, R81, RZ, PT ;  /* 0x000000ff5100720b */ /* 0x000fe40003f4d000 */
[----:B------:R-:W-:Y:S02]  /*5510*/  CS2R R94, SRZ ;  /* 0x00000000005e7805 */ /* 0x000fe4000001ff00 */
[----:B------:R-:W-:Y:S02]  /*5520*/  ISETP.NE.AND.EX P0, PT, RZ, UR39, PT, P0 ;  /* 0x00000027ff007c0c */ /* 0x000fe4000bf05300 */
[----:B------:R-:W-:Y:S02]  /*5530*/  CS2R R92, SRZ ;  /* 0x00000000005c7805 */ /* 0x000fe4000001ff00 */
[----:B------:R-:W-:Y:S02]  /*5540*/  LOP3.LUT P1, RZ, R164, 0xff, RZ, 0xc0, !PT ;  /* 0x000000ffa4ff7812 */ /* 0x000fe4000782c0ff */
[----:B------:R-:W-:Y:S02]  /*5550*/  CS2R R98, SRZ ;  /* 0x0000000000627805 */ /* 0x000fe4000001ff00 */
[----:B------:R-:W-:Y:S02]  /*5560*/  SEL R0, RZ, 0xffffffff, P2 ;  /* 0xffffffffff007807 */ /* 0x000fe40001000000 */
[----:B------:R-:W-:Y:S02]  /*5570*/  CS2R R96, SRZ ;  /* 0x0000000000607805 */ /* 0x000fe4000001ff00 */
[----:B------:R-:W-:Y:S02]  /*5580*/  SEL R3, RZ, 0xffffffff, P0 ;  /* 0xffffffffff037807 */ /* 0x000fe40000000000 */
[----:B------:R-:W-:Y:S02]  /*5590*/  CS2R R90, SRZ ;  /* 0x00000000005a7805 */ /* 0x000fe4000001ff00 */
[----:B------:R-:W-:Y:S02]  /*55a0*/  CS2R R88, SRZ ;  /* 0x0000000000587805 */ /* 0x000fe4000001ff00 */
[----:B------:R-:W-:Y:S02]  /*55b0*/  CS2R R86, SRZ ;  /* 0x0000000000567805 */ /* 0x000fe4000001ff00 */
[----:B------:R-:W-:Y:S02]  /*55c0*/  @P3 SEL R0, R3, R0, !P1 ;  /* 0x0000000003003207 */ /* 0x000fe40004800000 */
[----:B------:R-:W-:Y:S02]  /*55d0*/  CS2R R84, SRZ ;  /* 0x0000000000547805 */ /* 0x000fe4000001ff00 */
[----:B------:R-:W-:Y:S04]  /*55e0*/  LOP3.LUT R0, R0, 0x1, RZ, 0xc0, !PT ;  /* 0x0000000100007812 */ /* 0x000fe800078ec0ff */
[----:B------:R-:W-:Y:S01]  /*55f0*/  ISETP.NE.U32.AND P0, PT, R0, 0x1, PT ;  /* 0x000000010000780c */ /* 0x000fe20003f05070 */
[----:B------:R-:W-:Y:S01]  /*5600*/  @!UPT UIADD3 URZ, UPT, UPT, URZ, URZ, URZ ;  /* 0x000000fffffff290 */ /* 0x000fe2000fffe0ff */
[----:B------:R-:W-:Y:S11]  /*5610*/  @!P5 BRA `(.L_x_91) ;  /* 0x00000000000cd947 */ /* 0x000ff60003800000 */
[----:B------:R-:W-:Y:S04]  /*5620*/  SHF.L.U32 R3, R173, 0x1f, RZ ;  /* 0x0000001fad037819 */ /* 0x000fe800000006ff */
[----:B------:R-:W1:Y:S02]  /*5630*/  SYNCS.PHASECHK.TRANS64.TRYWAIT P1, [UR43+0x80], R3 ;  /* 0x00008003ff0075a7 */ /* 0x000e64000802112b */
[----:B-1----:R-:W-:Y:S05]  /*5640*/  @!P1 BRA `(.L_x_92) ;  /* 0x0000001c00c09947 */ /* 0x002fea0003800000 */
.L_x_91:
[----:B------:R-:W-:Y:S05]  /*5650*/  BSYNC B0 ;  /* 0x0000000000007941 */ /* 0x000fea0003800000 */
.L_x_90:
[----:B------:R2:W4:Y:S01]  /*5660*/  @P0 LDS.128 R92, [R168+UR43+0x200] ;  /* 0x0002002ba85c0984 */ /* 0x0005220008000c00 */
[----:B------:R-:W-:Y:S01]  /*5670*/  UIADD3 UR4, UPT, UPT, UR43, 0x88, URZ ;  /* 0x000000882b047890 */ /* 0x000fe2000fffe0ff */
[----:B------:R-:W-:Y:S02]  /*5680*/  LOP3.LUT R173, R173, 0x1, RZ, 0x3c, !PT ;  /* 0x00000001adad7812 */ /* 0x000fe400078e3cff */
[----:B------:R2:W1:Y:S01]  /*5690*/  @P0 LDS.128 R96, [R178+0x10] ;  /* 0x00001000b2600984 */ /* 0x0004620000000c00 */
[----:B------:R-:W-:Y:S03]  /*56a0*/  UPRMT UR4, UR37, 0x654, UR4 ;  /* 0x0000065425047896 */ /* 0x000fe60008000004 */
[----:B------:R2:W1:Y:S04]  /*56b0*/  @P0 LDS.128 R88, [R177+0x20] ;  /* 0x00002000b1580984 */ /* 0x0004680000000c00 */
[----:B------:R2:W1:Y:S01]  /*56c0*/  @P0 LDS.128 R84, [R176+0x30] ;  /* 0x00003000b0540984 */ /* 0x0004620000000c00 */
[----:B------:R-:W-:Y:S01]  /*56d0*/  @!PT LDS RZ, [RZ] ;  /* 0x00000000fffff984 */ /* 0x000fe20000000800 */
[----:B------:R-:W-:Y:S01]  /*56e0*/  @!PT LDS RZ, [RZ] ;  /* 0x00000000fffff984 */ /* 0x000fe20000000800 */
[----:B------:R-:W-:Y:S01]  /*56f0*/  @!PT LDS RZ, [RZ] ;  /* 0x00000000fffff984 */ /* 0x000fe20000000800 */
[----:B------:R-:W-:Y:S01]  /*5700*/  @!PT LDS RZ, [RZ] ;  /* 0x00000000fffff984 */ /* 0x000fe20000000800 */
[----:B------:R5:W-:Y:S06]  /*5710*/  MEMBAR.ALL.CTA ;  /* 0x0000000000007992 */ /* 0x000bec0000008000 */
[----:B-----5:R-:W5:Y:S02]  /*5720*/  FENCE.VIEW.ASYNC.S ;  /* 0x00000000000073c6 */ /* 0x020f640000000000 */
[----:B-----5:R-:W-:Y:S01]  /*5730*/  SYNCS.ARRIVE.TRANS64.RED.A1T0 RZ, [UR4], RZ ;  /* 0x000000ffffff79a7 */ /* 0x020fe20008100404 */
.L_x_89:
[----:B------:R-:W-:Y:S05]  /*5740*/  BSYNC B1 ;  /* 0x0000000000017941 */ /* 0x000fea0003800000 */
.L_x_88:
[----:B-1----:R-:W-:Y:S04]  /*5750*/  SHF.R.U32.HI R0, RZ, 0x15, R64 ;  /* 0x00000015ff007819 */ /* 0x002fe80000011640 */
[----:B------:R-:W-:Y:S01]  /*5760*/  LOP3.LUT P0, RZ, R0, 0x3, R169, 0x48, !PT ;  /* 0x0000000300ff7812 */ /* 0x000fe200078048a9 */
[----:B------:R-:W-:Y:S01]  /*5770*/  @!UPT UIADD3 URZ, UPT, UPT, URZ, URZ, URZ ;  /* 0x000000fffffff290 */ /* 0x000fe2000fffe0ff */
[----:B------:R-:W-:Y:S11]  /*5780*/  @P4 BRA `(.L_x_93) ;  /* 0x0000000000084947 */ /* 0x000ff60003800000 */
[----:B------:R-:W1:Y:S02]  /*5790*/  SYNCS.PHASECHK.TRANS64.TRYWAIT P1, [R156+URZ+0xc0], R5 ;  /* 0x0000c0059c0075a7 */ /* 0x000e6400080211ff */
[----:B-1----:R-:W-:Y:S05]  /*57a0*/  @!P1 BRA `(.L_x_94) ;  /* 0x0000001c00809947 */ /* 0x002fea0003800000 */
.L_x_93:
[----:B------:R-:W-:Y:S05]  /*57b0*/  @!P0 BRA `(.L_x_95) ;  /* 0x0000000000408947 */ /* 0x000fea0003800000 */
[----:B------:R-:W1:Y:S01]  /*57c0*/  LDCU.64 UR8, c[0x4][0x70] ;  /* 0x01000e00ff0877ac */ /* 0x000e620008000a00 */
[----:B------:R-:W-:Y:S01]  /*57d0*/  MOV R3, 0x0 ;  /* 0x0000000000037802 */ /* 0x000fe20000000f00 */
[----:B------:R-:W-:Y:S02]  /*57e0*/  HFMA2 R12, -RZ, RZ, 0, 5.9604644775390625e-08 ;  /* 0x00000001ff0c7431 */ /* 0x000fe400000001ff */
[----:B------:R-:W-:Y:S02]  /*57f0*/  IMAD.MOV.U32 R8, RZ, RZ, 0x192 ;  /* 0x00000192ff087424 */ /* 0x000fe400078e00ff */
[----:B------:R-:W-:Y:S01]  /*5800*/  IMAD.MOV.U32 R13, RZ, RZ, RZ ;  /* 0x000000ffff0d7224 */ /* 0x000fe200078e00ff */
[----:B------:R-:W5:Y:S01]  /*5810*/  LDCU.64 UR6, c[0x4][0x78] ;  /* 0x01000f00ff0677ac */ /* 0x000f620008000a00 */
[----:B------:R-:W2:Y:S01]  /*5820*/  LDC.64 R2, c[0x4][R3] ;  /* 0x0100000003027b82 */ /* 0x000ea20000000a00 */
[----:B------:R-:W3:Y:S01]  /*5830*/  LDCU.64 UR4, c[0x4][0x10] ;  /* 0x01000200ff0477ac */ /* 0x000ee20008000a00 */
[----:B-1----:R-:W-:Y:S01]  /*5840*/  MOV R5, UR9 ;  /* 0x0000000900057c02 */ /* 0x002fe20008000f00 */
[----:B------:R-:W-:Y:S01]  /*5850*/  IMAD.U32 R4, RZ, RZ, UR8 ;  /* 0x00000008ff047e24 */ /* 0x000fe2000f8e00ff */
[----:B-----5:R-:W-:Y:S01]  /*5860*/  MOV R7, UR7 ;  /* 0x0000000700077c02 */ /* 0x020fe20008000f00 */
[----:B------:R-:W-:Y:S01]  /*5870*/  IMAD.U32 R6, RZ, RZ, UR6 ;  /* 0x00000006ff067e24 */ /* 0x000fe2000f8e00ff */
[----:B---3--:R-:W-:Y:S01]  /*5880*/  MOV R11, UR5 ;  /* 0x00000005000b7c02 */ /* 0x008fe20008000f00 */
[----:B------:R-:W-:Y:S02]  /*5890*/  IMAD.U32 R10, RZ, RZ, UR4 ;  /* 0x00000004ff0a7e24 */ /* 0x000fe4000f8e00ff */
[----:B------:R-:W-:Y:S07]  /*58a0*/  LEPC R20, `(.L_x_95) ;  /* 0x000000001014794e */ /* 0x000fee0000000000 */
[----:B--2-4-:R-:W-:Y:S05]  /*58b0*/  CALL.ABS.NOINC R2 ;  /* 0x0000000002007343 */ /* 0x014fea0003c00000 */
.L_x_95:
[----:B------:R-:W-:Y:S01]  /*58c0*/  LOP3.LUT P0, RZ, R166, 0x60, RZ, 0xc0, !PT ;  /* 0x00000060a6ff7812 */ /* 0x000fe2000780c0ff */
[----:B------:R-:W-:Y:S05]  /*58d0*/  WARPSYNC.ALL ;  /* 0x0000000000007948 */ /* 0x000fea0003800000 */
[----:B------:R-:W-:Y:S01]  /*58e0*/  R2UR UR4, R64 ;  /* 0x00000000400472ca */ /* 0x000fe200000e0000 */
[----:B------:R-:W-:Y:S01]  /*58f0*/  BSSY.RECONVERGENT B0, `(.L_x_96) ;  /* 0x0000121000007945 */ /* 0x000fe20003800200 */
[-C--:B----4-:R-:W-:Y:S02]  /*5900*/  F2FP.F16.E4M3.UNPACK_B R82, R92.reuse ;  /* 0x0000005cff52723e */ /* 0x090fe400020006ff */
[----:B------:R-:W-:Y:S02]  /*5910*/  F2FP.F16.E4M3.UNPACK_B R109, R92.H1 ;  /* 0x0000005cff6d723e */ /* 0x000fe400030006ff */
[-C--:B------:R-:W-:Y:S01]  /*5920*/  F2FP.F16.E4M3.UNPACK_B R107, R93.reuse ;  /* 0x0000005dff6b723e */ /* 0x080fe200020006ff */
[--C-:B------:R-:W-:Y:S01]  /*5930*/  HADD2.F32 R80, -RZ, R82.reuse.H0_H0 ;  /* 0x20000052ff507230 */ /* 0x100fe20000004100 */
[----:B------:R-:W-:Y:S01]  /*5940*/  F2FP.F16.E4M3.UNPACK_B R105, R93.H1 ;  /* 0x0000005dff69723e */ /* 0x000fe200030006ff */
[----:B------:R-:W-:Y:S01]  /*5950*/  HADD2.F32 R82, -RZ, R82.H1_H1 ;  /* 0x30000052ff527230 */ /* 0x000fe20000004100 */
[-C--:B------:R-:W-:Y:S01]  /*5960*/  F2FP.F16.E4M3.UNPACK_B R130, R84.reuse ;  /* 0x00000054ff82723e */ /* 0x080fe200020006ff */
[--C-:B------:R-:W-:Y:S01]  /*5970*/  HADD2.F32 R83, -RZ, R109.reuse.H0_H0 ;  /* 0x2000006dff537230 */ /* 0x100fe20000004100 */
[----:B------:R-:W-:Y:S01]  /*5980*/  F2FP.F16.E4M3.UNPACK_B R132, R84.H1 ;  /* 0x00000054ff84723e */ /* 0x000fe200030006ff */
[----:B------:R-:W3:Y:S01]  /*5990*/  LDTM.x64 R4, tmem[UR4] ;  /* 0x00000004000479ee */ /* 0x000ee20008340000 */
[----:B------:R-:W-:Y:S01]  /*59a0*/  NOP ;  /* 0x0000000000007918 */ /* 0x000fe20000000000 */
[----:B------:R-:W-:Y:S01]  /*59b0*/  R2UR UR5, R156 ;  /* 0x000000009c0572ca */ /* 0x000fe200000e0000 */
[--C-:B------:R-:W-:Y:S01]  /*59c0*/  HADD2.F32 R129, -RZ, R130.reuse.H0_H0 ;  /* 0x20000082ff817230 */ /* 0x100fe20000004100 */
[----:B------:R-:W-:Y:S01]  /*59d0*/  F2FP.F16.E4M3.UNPACK_B R93, R94 ;  /* 0x0000005eff5d723e */ /* 0x000fe200020006ff */
[----:B------:R-:W-:Y:S01]  /*59e0*/  HADD2.F32 R130, -RZ, R130.H1_H1 ;  /* 0x30000082ff827230 */ /* 0x000fe20000004100 */
[-C--:B------:R-:W-:Y:S01]  /*59f0*/  F2FP.F16.E4M3.UNPACK_B R134, R85.reuse ;  /* 0x00000055ff86723e */ /* 0x080fe200020006ff */
[----:B------:R-:W-:Y:S01]  /*5a00*/  HADD2.F32 R84, -RZ, R109.H1_H1 ;  /* 0x3000006dff547230 */ /* 0x000fe20000004100 */
[----:B------:R-:W-:Y:S01]  /*5a10*/  F2FP.F16.E4M3.UNPACK_B R136, R85.H1 ;  /* 0x00000055ff88723e */ /* 0x000fe200030006ff */
[--C-:B------:R-:W-:Y:S01]  /*5a20*/  HADD2.F32 R85, -RZ, R107.reuse.H0_H0 ;  /* 0x2000006bff557230 */ /* 0x100fe20000004100 */
[-C--:B------:R-:W-:Y:S01]  /*5a30*/  F2FP.F16.E4M3.UNPACK_B R138, R86.reuse ;  /* 0x00000056ff8a723e */ /* 0x080fe200020006ff */
[--C-:B------:R-:W-:Y:S01]  /*5a40*/  HADD2.F32 R133, -RZ, R134.reuse.H0_H0 ;  /* 0x20000086ff857230 */ /* 0x100fe20000004100 */
[----:B------:R-:W-:Y:S01]  /*5a50*/  F2FP.F16.E4M3.UNPACK_B R140, R86.H1 ;  /* 0x00000056ff8c723e */ /* 0x000fe200030006ff */
[----:B------:R-:W-:Y:S01]  /*5a60*/  HADD2.F32 R86, -RZ, R107.H1_H1 ;  /* 0x3000006bff567230 */ /* 0x000fe20000004100 */
[----:B------:R-:W-:Y:S01]  /*5a70*/  F2FP.F16.E4M3.UNPACK_B R142, R87 ;  /* 0x00000057ff8e723e */ /* 0x000fe200020006ff */
[----:B------:R-:W-:Y:S01]  /*5a80*/  UIADD3 UR5, UPT, UPT, UR5, 0xe0, URZ ;  /* 0x000000e005057890 */ /* 0x000fe2000fffe0ff */
[----:B------:R-:W-:Y:S01]  /*5a90*/  HADD2.F32 R134, -RZ, R134.H1_H1 ;  /* 0x30000086ff867230 */ /* 0x000fe20000004100 */
[----:B------:R-:W-:Y:S01]  /*5aa0*/  F2FP.F16.E4M3.UNPACK_B R114, R88 ;  /* 0x00000058ff72723e */ /* 0x000fe200020006ff */
[--C-:B------:R-:W-:Y:S01]  /*5ab0*/  HADD2.F32 R137, -RZ, R138.reuse.H0_H0 ;  /* 0x2000008aff897230 */ /* 0x100fe20000004100 */
[----:B------:R-:W-:Y:S01]  /*5ac0*/  UPRMT UR5, UR37, 0x654, UR5 ;  /* 0x0000065425057896 */ /* 0x000fe20008000005 */
[----:B------:R-:W-:Y:S01]  /*5ad0*/  HADD2.F32 R138, -RZ, R138.H1_H1 ;  /* 0x3000008aff8a7230 */ /* 0x000fe20000004100 */
[-C--:B------:R-:W-:Y:S01]  /*5ae0*/  F2FP.F16.E4M3.UNPACK_B R118, R89.reuse ;  /* 0x00000059ff76723e */ /* 0x080fe200020006ff */
[--C-:B------:R-:W-:Y:S01]  /*5af0*/  HADD2.F32 R113, -RZ, R114.reuse.H0_H0 ;  /* 0x20000072ff717230 */ /* 0x100fe20000004100 */
[----:B------:R-:W-:Y:S01]  /*5b00*/  F2FP.F16.E4M3.UNPACK_B R120, R89.H1 ;  /* 0x00000059ff78723e */ /* 0x000fe200030006ff */
[C---:B---3--:R-:W-:Y:S01]  /*5b10*/  FMUL R4, R78.reuse, R4 ;  /* 0x000000044e047220 */ /* 0x048fe20000400000 */
[C---:B------:R-:W-:Y:S01]  /*5b20*/  FMUL R5, R78.reuse, R5 ;  /* 0x000000054e057220 */ /* 0x040fe20000400000 */
[C---:B------:R-:W-:Y:S01]  /*5b30*/  FMUL R8, R78.reuse, R8 ;  /* 0x000000084e087220 */ /* 0x040fe20000400000 */
[C---:B------:R-:W-:Y:S01]  /*5b40*/  FMUL R9, R78.reuse, R9 ;  /* 0x000000094e097220 */ /* 0x040fe20000400000 */
[----:B------:R-:W-:Y:S01]  /*5b50*/  SYNCS.ARRIVE.TRANS64.RED.A1T0 RZ, [UR5], RZ ;  /* 0x000000ffffff79a7 */ /* 0x000fe20008100405 */
[C---:B------:R-:W-:Y:S01]  /*5b60*/  FFMA R4, R81.reuse, R80, R4 ;  /* 0x0000005051047223 */ /* 0x040fe20000000004 */
[C---:B------:R-:W-:Y:S01]  /*5b70*/  FFMA R5, R81.reuse, R82, R5 ;  /* 0x0000005251057223 */ /* 0x040fe20000000005 */
[----:B------:R-:W-:Y:S02]  /*5b80*/  HADD2.F32 R89, -RZ, R93.H0_H0 ;  /* 0x2000005dff597230 */ /* 0x000fe40000004100 */
[C---:B------:R-:W-:Y:S01]  /*5b90*/  FMUL R12, R78.reuse, R12 ;  /* 0x0000000c4e0c7220 */ /* 0x040fe20000400000 */
        /* <DEDUP_REMOVED lines=11> */
[----:B------:R-:W-:Y:S02]  /*5c50*/  HADD2.F32 R114, -RZ, R114.H1_H1 ;  /* 0x30000072ff727230 */ /* 0x000fe40000004100 */
[C---:B------:R-:W-:Y:S01]  /*5c60*/  FMUL R32, R78.reuse, R36 ;  /* 0x000000244e207220 */ /* 0x040fe20000400000 */
[C---:B------:R-:W-:Y:S01]  /*5c70*/  FMUL R33, R78.reuse, R37 ;  /* 0x000000254e217220 */ /* 0x040fe20000400000 */
[--C-:B------:R-:W-:Y:S02]  /*5c80*/  HADD2.F32 R117, -RZ, R118.reuse.H0_H0 ;  /* 0x20000076ff757230 */ /* 0x100fe40000004100 */
[C---:B------:R-:W-:Y:S01]  /*5c90*/  FMUL R36, R78.reuse, R40 ;  /* 0x000000284e247220 */ /* 0x040fe20000400000 */
[----:B------:R-:W-:Y:S02]  /*5ca0*/  HADD2.F32 R118, -RZ, R118.H1_H1 ;  /* 0x30000076ff767230 */ /* 0x000fe40000004100 */
        /* <DEDUP_REMOVED lines=8> */
[----:B------:R-:W-:Y:S01]  /*5d30*/  F2FP.F16.E4M3.UNPACK_B R92, R94.H1 ;  /* 0x0000005eff5c723e */ /* 0x000fe200030006ff */
[C---:B------:R-:W-:Y:S01]  /*5d40*/  FMUL R53, R78.reuse, R57 ;  /* 0x000000394e357220 */ /* 0x040fe20000400000 */
[C---:B------:R-:W-:Y:S01]  /*5d50*/  FMUL R56, R78.reuse, R60 ;  /* 0x0000003c4e387220 */ /* 0x040fe20000400000 */
[----:B------:R-:W-:Y:S01]  /*5d60*/  F2FP.F16.E4M3.UNPACK_B R141, R87.H1 ;  /* 0x00000057ff8d723e */ /* 0x000fe200030006ff */
[C---:B------:R-:W-:Y:S01]  /*5d70*/  FMUL R57, R78.reuse, R61 ;  /* 0x0000003d4e397220 */ /* 0x040fe20000400000 */
[----:B------:R-:W-:Y:S02]  /*5d80*/  HADD2.F32 R80, -RZ, R142.H1_H1 ;  /* 0x3000008eff507230 */ /* 0x000fe40000004100 */
[C---:B------:R-:W-:Y:S01]  /*5d90*/  FMUL R60, R78.reuse, R64 ;  /* 0x000000404e3c7220 */ /* 0x040fe20000400000 */
[----:B------:R-:W-:Y:S01]  /*5da0*/  F2FP.F16.E4M3.UNPACK_B R116, R88.H1 ;  /* 0x00000058ff74723e */ /* 0x000fe200030006ff */
[C---:B------:R-:W-:Y:S01]  /*5db0*/  FMUL R61, R78.reuse, R65 ;  /* 0x000000414e3d7220 */ /* 0x040fe20000400000 */
[C---:B------:R-:W-:Y:S01]  /*5dc0*/  FMUL R6, R78.reuse, R6 ;  /* 0x000000064e067220 */ /* 0x040fe20000400000 */
[----:B------:R-:W-:Y:S01]  /*5dd0*/  F2FP.F16.E4M3.UNPACK_B R94, R95 ;  /* 0x0000005fff5e723e */ /* 0x000fe200020006ff */
[C---:B------:R-:W-:Y:S01]  /*5de0*/  FMUL R7, R78.reuse, R7 ;  /* 0x000000074e077220 */ /* 0x040fe20000400000 */
[--C-:B------:R-:W-:Y:S02]  /*5df0*/  HADD2.F32 R87, -RZ, R105.reuse.H0_H0 ;  /* 0x20000069ff577230 */ /* 0x100fe40000004100 */
[C---:B------:R-:W-:Y:S01]  /*5e00*/  FFMA R6, R81.reuse, R83, R6 ;  /* 0x0000005351067223 */ /* 0x040fe20000000006 */
[----:B------:R-:W-:Y:S01]  /*5e10*/  F2FP.F16.E4M3.UNPACK_B R122, R90 ;  /* 0x0000005aff7a723e */ /* 0x000fe200020006ff */
[C---:B------:R-:W-:Y:S01]  /*5e20*/  FFMA R7, R81.reuse, R84, R7 ;  /* 0x0000005451077223 */ /* 0x040fe20000000007 */
[C---:B------:R-:W-:Y:S01]  /*5e30*/  FFMA R8, R81.reuse, R85, R8 ;  /* 0x0000005551087223 */ /* 0x040fe20000000008 */
[----:B------:R-:W-:Y:S01]  /*5e40*/  F2FP.F16.E4M3.UNPACK_B R124, R90.H1 ;  /* 0x0000005aff7c723e */ /* 0x000fe200030006ff */
[----:B------:R-:W-:Y:S02]  /*5e50*/  HADD2.F32 R88, -RZ, R105.H1_H1 ;  /* 0x30000069ff587230 */ /* 0x000fe40000004100 */
[----:B------:R-:W-:Y:S01]  /*5e60*/  FFMA R9, R81, R86, R9 ;  /* 0x0000005651097223 */ /* 0x000fe20000000009 */
[----:B------:R-:W-:Y:S01]  /*5e70*/  F2FP.SATFINITE.E4M3.F32.PACK_AB_MERGE_C R156, R7, R6, RZ ;  /* 0x00000006079c723e */ /* 0x000fe200048070ff */
[----:B------:R-:W-:Y:S02]  /*5e80*/  HADD2.F32 R90, -RZ, R93.H1_H1 ;  /* 0x3000005dff5a7230 */ /* 0x000fe40000004100 */
[C---:B------:R-:W-:Y:S01]  /*5e90*/  FMUL R10, R78.reuse, R10 ;  /* 0x0000000a4e0a7220 */ /* 0x040fe20000400000 */
[--C-:B------:R-:W-:Y:S01]  /*5ea0*/  HADD2.F32 R93, -RZ, R94.reuse.H0_H0 ;  /* 0x2000005eff5d7230 */ /* 0x100fe20000004100 */
[----:B------:R-:W-:Y:S01]  /*5eb0*/  F2FP.SATFINITE.E4M3.F32.PACK_AB_MERGE_C R156, R5, R4, R156 ;  /* 0x00000004059c723e */ /* 0x000fe2000480709c */
[----:B------:R-:W-:Y:S02]  /*5ec0*/  HADD2.F32 R94, -RZ, R94.H1_H1 ;  /* 0x3000005eff5e7230 */ /* 0x000fe40000004100 */
[C---:B------:R-:W-:Y:S01]  /*5ed0*/  FFMA R10, R81.reuse, R87, R10 ;  /* 0x00000057510a7223 */ /* 0x040fe2000000000a */
[--C-:B------:R-:W-:Y:S02]  /*5ee0*/  HADD2.F32 R121, -RZ, R122.reuse.H0_H0 ;  /* 0x2000007aff797230 */ /* 0x100fe40000004100 */
[C---:B------:R-:W-:Y:S01]  /*5ef0*/  FMUL R11, R78.reuse, R11 ;  /* 0x0000000b4e0b7220 */ /* 0x040fe20000400000 */
[----:B------:R-:W-:Y:S01]  /*5f00*/  F2FP.F16.E4M3.UNPACK_B R126, R91 ;  /* 0x0000005bff7e723e */ /* 0x000fe200020006ff */
[----:B------:R-:W-:Y:S01]  /*5f10*/  HADD2.F32 R122, -RZ, R122.H1_H1 ;  /* 0x3000007aff7a7230 */ /* 0x000fe20000004100 */
[----:B------:R-:W-:Y:S01]  /*5f20*/  F2FP.F16.E4M3.UNPACK_B R103, R95.H1 ;  /* 0x0000005fff67723e */ /* 0x000fe200030006ff */
[C---:B------:R-:W-:Y:S01]  /*5f30*/  FFMA R11, R81.reuse, R88, R11 ;  /* 0x00000058510b7223 */ /* 0x040fe2000000000b */
[----:B------:R-:W-:Y:S01]  /*5f40*/  F2FP.F16.E4M3.UNPACK_B R128, R91.H1 ;  /* 0x0000005bff80723e */ /* 0x000fe200030006ff */
[----:B------:R-:W-:Y:S02]  /*5f50*/  HADD2.F32 R91, -RZ, R92.H0_H0 ;  /* 0x2000005cff5b7230 */ /* 0x000fe40000004100 */
[C---:B------:R-:W-:Y:S01]  /*5f60*/  FFMA R12, R81.reuse, R89, R12 ;  /* 0x00000059510c7223 */ /* 0x040fe2000000000c */
[----:B------:R-:W-:Y:S01]  /*5f70*/  FFMA R13, R81, R90, R13 ;  /* 0x0000005a510d7223 */ /* 0x000fe2000000000d */
[----:B------:R-:W-:Y:S01]  /*5f80*/  F2FP.SATFINITE.E4M3.F32.PACK_AB_MERGE_C R157, R11, R10, RZ ;  /* 0x0000000a0b9d723e */ /* 0x000fe200048070ff */
[--C-:B------:R-:W-:Y:S01]  /*5f90*/  HADD2.F32 R125, -RZ, R126.reuse.H0_H0 ;  /* 0x2000007eff7d7230 */ /* 0x100fe20000004100 */
[----:B------:R-:W-:Y:S01]  /*5fa0*/  F2FP.F16.E4M3.UNPACK_B R101, R96 ;  /* 0x00000060ff65723e */ /* 0x000fe200020006ff */
[----:B------:R-:W-:Y:S01]  /*5fb0*/  HADD2.F32 R126, -RZ, R126.H1_H1 ;  /* 0x3000007eff7e7230 */ /* 0x000fe20000004100 */
[----:B------:R-:W-:Y:S01]  /*5fc0*/  F2FP.SATFINITE.E4M3.F32.PACK_AB_MERGE_C R157, R9, R8, R157 ;  /* 0x00000008099d723e */ /* 0x000fe2000480709d */
[----:B------:R-:W-:Y:S02]  /*5fd0*/  HADD2.F32 R83, -RZ, R142.H0_H0 ;  /* 0x2000008eff537230 */ /* 0x000fe40000004100 */
[C---:B------:R-:W-:Y:S01]  /*5fe0*/  FMUL R14, R78.reuse, R14 ;  /* 0x0000000e4e0e7220 */ /* 0x040fe20000400000 */
[----:B------:R-:W-:Y:S02]  /*5ff0*/  HADD2.F32 R92, -RZ, R92.H1_H1 ;  /* 0x3000005cff5c7230 */ /* 0x000fe40000004100 */
[C---:B------:R-:W-:Y:S01]  /*6000*/  FMUL R15, R78.reuse, R15 ;  /* 0x0000000f4e0f7220 */ /* 0x040fe20000400000 */
[----:B------:R-:W-:Y:S01]  /*6010*/  F2FP.F16.E4M3.UNPACK_B R100, R96.H1 ;  /* 0x00000060ff64723e */ /* 0x000fe200030006ff */
[--C-:B------:R-:W-:Y:S02]  /*6020*/  HADD2.F32 R95, -RZ, R103.reuse.H0_H0 ;  /* 0x20000067ff5f7230 */ /* 0x100fe40000004100 */
[C---:B------:R-:W-:Y:S01]  /*6030*/  FFMA R14, R81.reuse, R91, R14 ;  /* 0x0000005b510e7223 */ /* 0x040fe2000000000e */
[C---:B------:R-:W-:Y:S01]  /*6040*/  FFMA R15, R81.reuse, R92, R15 ;  /* 0x0000005c510f7223 */ /* 0x040fe2000000000f */
[C---:B------:R-:W-:Y:S01]  /*6050*/  FFMA R16, R81.reuse, R93, R16 ;  /* 0x0000005d51107223 */ /* 0x040fe20000000010 */
[----:B------:R-:W-:Y:S01]  /*6060*/  FFMA R17, R81, R94, R17 ;  /* 0x0000005e51117223 */ /* 0x000fe20000000011 */
[-C--:B------:R-:W-:Y:S01]  /*6070*/  F2FP.F16.E4M3.UNPACK_B R102, R97.reuse ;  /* 0x00000061ff66723e */ /* 0x080fe200020006ff */
[----:B------:R-:W-:Y:S01]  /*6080*/  HADD2.F32 R96, -RZ, R103.H1_H1 ;  /* 0x30000067ff607230 */ /* 0x000fe20000004100 */
[----:B------:R-:W-:Y:S01]  /*6090*/  F2FP.SATFINITE.E4M3.F32.PACK_AB_MERGE_C R158, R15, R14, RZ ;  /* 0x0000000e0f9e723e */ /* 0x000fe200048070ff */
[C---:B------:R-:W-:Y:S01]  /*60a0*/  FMUL R18, R78.reuse, R18 ;  /* 0x000000124e127220 */ /* 0x040fe20000400000 */
[----:B------:R-:W-:Y:S01]  /*60b0*/  F2FP.F16.E4M3.UNPACK_B R104, R97.H1 ;  /* 0x00000061ff68723e */ /* 0x000fe200030006ff */
[--C-:B------:R-:W-:Y:S01]  /*60c0*/  HADD2.F32 R97, -RZ, R101.reuse.H0_H0 ;  /* 0x20000065ff617230 */ /* 0x100fe20000004100 */
[----:B------:R-:W-:Y:S01]  /*60d0*/  F2FP.SATFINITE.E4M3.F32.PACK_AB_MERGE_C R158, R13, R12, R158 ;  /* 0x0000000c0d9e723e */ /* 0x000fe2000480709e */
[C---:B------:R-:W-:Y:S01]  /*60e0*/  FFMA R18, R81.reuse, R95, R18 ;  /* 0x0000005f51127223 */ /* 0x040fe20000000012 */
[----:B------:R-:W-:Y:S01]  /*60f0*/  F2FP.F16.E4M3.UNPACK_B R110, R99 ;  /* 0x00000063ff6e723e */ /* 0x000fe200020006ff */
[C---:B------:R-:W-:Y:S01]  /*6100*/  FMUL R19, R78.reuse, R19 ;  /* 0x000000134e137220 */ /* 0x040fe20000400000 */
[----:B------:R-:W-:Y:S01]  /*6110*/  F2FP.F16.E4M3.UNPACK_B R112, R99.H1 ;  /* 0x00000063ff70723e */ /* 0x000fe200030006ff */
[----:B------:R-:W-:Y:S01]  /*6120*/  HADD2.F32 R99, -RZ, R101.H1_H1 ;  /* 0x30000065ff637230 */ /* 0x000fe20000004100 */
[-C--:B------:R-:W-:Y:S01]  /*6130*/  F2FP.F16.E4M3.UNPACK_B R106, R98.reuse ;  /* 0x00000062ff6a723e */ /* 0x080fe200020006ff */
[----:B------:R-:W-:Y:S01]  /*6140*/  HADD2.F32 R101, -RZ, R102.H0_H0 ;  /* 0x20000066ff657230 */ /* 0x000fe20000004100 */
[----:B------:R-:W-:Y:S01]  /*6150*/  F2FP.F16.E4M3.UNPACK_B R108, R98.H1 ;  /* 0x00000062ff6c723e */ /* 0x000fe200030006ff */
[----:B------:R-:W-:Y:S02]  /*6160*/  HADD2.F32 R98, -RZ, R100.H0_H0 ;  /* 0x20000064ff627230 */ /* 0x000fe40000004100 */
[C---:B------:R-:W-:Y:S01]  /*6170*/  FFMA R19, R81.reuse, R96, R19 ;  /* 0x0000006051137223 */ /* 0x040fe20000000013 */
[C---:B------:R-:W-:Y:S01]  /*6180*/  FFMA R0, R81.reuse, R97, R0 ;  /* 0x0000006151007223 */ /* 0x040fe20000000000 */
[----:B------:R-:W-:Y:S01]  /*6190*/  FFMA R2, R81, R99, R2 ;  /* 0x0000006351027223 */ /* 0x000fe20000000002 */
[----:B------:R-:W-:Y:S02]  /*61a0*/  HADD2.F32 R102, -RZ, R102.H1_H1 ;  /* 0x30000066ff667230 */ /* 0x000fe40000004100 */
[C---:B------:R-:W-:Y:S01]  /*61b0*/  FMUL R3, R78.reuse, R22 ;  /* 0x000000164e037220 */ /* 0x040fe20000400000 */
[----:B------:R-:W-:Y:S01]  /*61c0*/  HADD2.F32 R100, -RZ, R100.H1_H1 ;  /* 0x30000064ff647230 */ /* 0x000fe20000004100 */
[----:B------:R-:W-:Y:S01]  /*61d0*/  F2FP.SATFINITE.E4M3.F32.PACK_AB_MERGE_C R159, R19, R18, RZ ;  /* 0x00000012139f723e */ /* 0x000fe200048070ff */
[--C-:B------:R-:W-:Y:S02]  /*61e0*/  HADD2.F32 R105, -RZ, R106.reuse.H0_H0 ;  /* 0x2000006aff697230 */ /* 0x100fe40000004100 */
[----:B------:R-:W-:Y:S01]  /*61f0*/  FFMA R3, R81, R98, R3 ;  /* 0x0000006251037223 */ /* 0x000fe20000000003 */
[----:B------:R-:W-:Y:S01]  /*6200*/  HADD2.F32 R106, -RZ, R106.H1_H1 ;  /* 0x3000006aff6a7230 */ /* 0x000fe20000004100 */
[----:B------:R-:W-:Y:S01]  /*6210*/  F2FP.SATFINITE.E4M3.F32.PACK_AB_MERGE_C R159, R17, R16, R159 ;  /* 0x00000010119f723e */ /* 0x000fe2000480709f */
[----:B------:R-:W-:Y:S02]  /*6220*/  HADD2.F32 R109, -RZ, R110.H0_H0 ;  /* 0x2000006eff6d7230 */ /* 0x000fe40000004100 */
[C---:B------:R-:W-:Y:S01]  /*6230*/  FMUL R23, R78.reuse, R23 ;  /* 0x000000174e177220 */ /* 0x040fe20000400000 */
[--C-:B------:R-:W-:Y:S02]  /*6240*/  HADD2.F32 R103, -RZ, R104.reuse.H0_H0 ;  /* 0x20000068ff677230 */ /* 0x100fe40000004100 */
[C---:B------:R-:W-:Y:S01]  /*6250*/  FMUL R22, R78.reuse, R26 ;  /* 0x0000001a4e167220 */ /* 0x040fe20000400000 */
[----:B------:R-:W-:Y:S01]  /*6260*/  HADD2.F32 R104, -RZ, R104.H1_H1 ;  /* 0x30000068ff687230 */ /* 0x000fe20000004100 */
[----:B------:R1:W-:Y:S01]  /*6270*/  STS.128 [R168+UR43+0x2200], R156 ;  /* 0x0022009ca8007988 */ /* 0x0003e20008000c2b */
[C---:B------:R-:W-:Y:S01]  /*6280*/  FFMA R23, R81.reuse, R100, R23 ;  /* 0x0000006451177223 */ /* 0x040fe20000000017 */
[C---:B------:R-:W-:Y:S01]  /*6290*/  FFMA R20, R81.reuse, R101, R20 ;  /* 0x0000006551147223 */ /* 0x040fe20000000014 */
[C---:B------:R-:W-:Y:S01]  /*62a0*/  FFMA R21, R81.reuse, R102, R21 ;  /* 0x0000006651157223 */ /* 0x040fe20000000015 */
[----:B------:R-:W-:Y:S01]  /*62b0*/  FFMA R22, R81, R103, R22 ;  /* 0x0000006751167223 */ /* 0x000fe20000000016 */
[----:B------:R-:W-:Y:S01]  /*62c0*/  HADD2.F32 R110, -RZ, R110.H1_H1 ;  /* 0x3000006eff6e7230 */ /* 0x000fe20000004100 */
[----:B------:R-:W-:Y:S01]  /*62d0*/  F2FP.SATFINITE.E4M3.F32.PACK_AB_MERGE_C R161, R23, R3, RZ ;  /* 0x0000000317a1723e */ /* 0x000fe200048070ff */
[C---:B------:R-:W-:Y:S01]  /*62e0*/  FMUL R27, R78.reuse, R27 ;  /* 0x0000001b4e1b7220 */ /* 0x040fe20000400000 */
[--C-:B------:R-:W-:Y:S02]  /*62f0*/  HADD2.F32 R107, -RZ, R108.reuse.H0_H0 ;  /* 0x2000006cff6b7230 */ /* 0x100fe40000004100 */
[----:B------:R-:W-:Y:S01]  /*6300*/  FMUL R26, R78, R30 ;  /* 0x0000001e4e1a7220 */ /* 0x000fe20000400000 */
[----:B------:R-:W-:Y:S01]  /*6310*/  HADD2.F32 R108, -RZ, R108.H1_H1 ;  /* 0x3000006cff6c7230 */ /* 0x000fe20000004100 */
[----:B------:R-:W-:Y:S01]  /*6320*/  F2FP.SATFINITE.E4M3.F32.PACK_AB_MERGE_C R160, R2, R0, R161 ;  /* 0x0000000002a0723e */ /* 0x000fe200048070a1 */
[C---:B------:R-:W-:Y:S01]  /*6330*/  FFMA R27, R81.reuse, R104, R27 ;  /* 0x00000068511b7223 */ /* 0x040fe2000000001b */
[C---:B------:R-:W-:Y:S01]  /*6340*/  FFMA R24, R81.reuse, R105, R24 ;  /* 0x0000006951187223 */ /* 0x040fe20000000018 */
[C---:B------:R-:W-:Y:S01]  /*6350*/  FFMA R25, R81.reuse, R106, R25 ;  /* 0x0000006a51197223 */ /* 0x040fe20000000019 */
[----:B------:R-:W-:Y:S01]  /*6360*/  FFMA R26, R81, R107, R26 ;  /* 0x0000006b511a7223 */ /* 0x000fe2000000001a */
[C---:B------:R-:W-:Y:S01]  /*6370*/  FMUL R31, R78.reuse, R31 ;  /* 0x0000001f4e1f7220 */ /* 0x040fe20000400000 */
[--C-:B------:R-:W-:Y:S01]  /*6380*/  HADD2.F32 R111, -RZ, R112.reuse.H0_H0 ;  /* 0x20000070ff6f7230 */ /* 0x100fe20000004100 */
[----:B------:R-:W-:Y:S01]  /*6390*/  F2FP.SATFINITE.E4M3.F32.PACK_AB_MERGE_C R162, R27, R22, RZ ;  /* 0x000000161ba2723e */ /* 0x000fe200048070ff */
[----:B------:R-:W-:Y:S02]  /*63a0*/  HADD2.F32 R112, -RZ, R112.H1_H1 ;  /* 0x30000070ff707230 */ /* 0x000fe40000004100 */
[C---:B------:R-:W-:Y:S01]  /*63b0*/  FFMA R31, R81.reuse, R108, R31 ;  /* 0x0000006c511f7223 */ /* 0x040fe2000000001f */
[----:B------:R-:W-:Y:S01]  /*63c0*/  FFMA R28, R81, R109, R28 ;  /* 0x0000006d511c7223 */ /* 0x000fe2000000001c */
[----:B------:R-:W-:Y:S01]  /*63d0*/  F2FP.SATFINITE.E4M3.F32.PACK_AB_MERGE_C R161, R21, R20, R162 ;  /* 0x0000001415a1723e */ /* 0x000fe200048070a2 */
[----:B------:R-:W-:Y:S01]  /*63e0*/  FFMA R29, R81, R110, R29 ;  /* 0x0000006e511d7223 */ /* 0x000fe2000000001d */
[C---:B------:R-:W-:Y:S01]  /*63f0*/  FMUL R30, R78.reuse, R34 ;  /* 0x000000224e1e7220 */ /* 0x040fe20000400000 */
[----:B------:R-:W-:Y:S01]  /*6400*/  F2FP.SATFINITE.E4M3.F32.PACK_AB_MERGE_C R163, R31, R26, RZ ;  /* 0x0000001a1fa3723e */ /* 0x000fe200048070ff */
[C---:B------:R-:W-:Y:S01]  /*6410*/  FMUL R35, R78.reuse, R35 ;  /* 0x000000234e237220 */ /* 0x040fe20000400000 */
[--C-:B------:R-:W-:Y:S02]  /*6420*/  HADD2.F32 R115, -RZ, R116.reuse.H0_H0 ;  /* 0x20000074ff737230 */ /* 0x100fe40000004100 */
[----:B------:R-:W-:Y:S01]  /*6430*/  FFMA R30, R81, R111, R30 ;  /* 0x0000006f511e7223 */ /* 0x000fe2000000001e */
[----:B------:R-:W-:Y:S01]  /*6440*/  F2FP.SATFINITE.E4M3.F32.PACK_AB_MERGE_C R162, R25, R24, R163 ;  /* 0x0000001819a2723e */ /* 0x000fe200048070a3 */
[C---:B------:R-:W-:Y:S01]  /*6450*/  FFMA R35, R81.reuse, R112, R35 ;  /* 0x0000007051237223 */ /* 0x040fe20000000023 */
[C---:B------:R-:W-:Y:S01]  /*6460*/  FFMA R32, R81.reuse, R113, R32 ;  /* 0x0000007151207223 */ /* 0x040fe20000000020 */
[----:B------:R-:W-:Y:S01]  /*6470*/  FFMA R33, R81, R114, R33 ;  /* 0x0000007251217223 */ /* 0x000fe20000000021 */
[----:B------:R-:W-:Y:S02]  /*6480*/  HADD2.F32 R116, -RZ, R116.H1_H1 ;  /* 0x30000074ff747230 */ /* 0x000fe40000004100 */
        /* <DEDUP_REMOVED lines=9> */
[----:B------:R-:W-:Y:S01]  /*6520*/  HADD2.F32 R120, -RZ, R120.H1_H1 ;  /* 0x30000078ff787230 */ /* 0x000fe20000004100 */
[----:B------:R1:W-:Y:S01]  /*6530*/  STS.128 [R178+0x2010], R160 ;  /* 0x002010a0b2007388 */ /* 0x0003e20000000c00 */
[----:B------:R-:W-:Y:S01]  /*6540*/  F2FP.SATFINITE.E4M3.F32.PACK_AB_MERGE_C R184, R39, R34, RZ ;  /* 0x0000002227b8723e */ /* 0x000fe200048070ff */
[C---:B------:R-:W-:Y:S01]  /*6550*/  FMUL R38, R78.reuse, R42 ;  /* 0x0000002a4e267220 */ /* 0x040fe20000400000 */
[C---:B------:R-:W-:Y:S01]  /*6560*/  FMUL R43, R78.reuse, R43 ;  /* 0x0000002b4e2b7220 */ /* 0x040fe20000400000 */
[--C-:B------:R-:W-:Y:S01]  /*6570*/  HADD2.F32 R123, -RZ, R124.reuse.H0_H0 ;  /* 0x2000007cff7b7230 */ /* 0x100fe20000004100 */
[----:B------:R-:W-:Y:S01]  /*6580*/  F2FP.SATFINITE.E4M3.F32.PACK_AB_MERGE_C R184, R33, R32, R184 ;  /* 0x0000002021b8723e */ /* 0x000fe200048070b8 */
[C---:B------:R-:W-:Y:S01]  /*6590*/  FFMA R38, R81.reuse, R119, R38 ;  /* 0x0000007751267223 */ /* 0x040fe20000000026 */
        /* <DEDUP_REMOVED lines=12> */
[C---:B------:R-:W-:Y:S01]  /*6660*/  FFMA R45, R81.reuse, R126, R45 ;  /* 0x0000007e512d7223 */ /* 0x040fe2000000002d */
[----:B------:R-:W-:Y:S02]  /*6670*/  HADD2.F32 R128, -RZ, R128.H1_H1 ;  /* 0x30000080ff807230 */ /* 0x000fe40000004100 */
[C---:B------:R-:W-:Y:S01]  /*6680*/  FMUL R46, R78.reuse, R50 ;  /* 0x000000324e2e7220 */ /* 0x040fe20000400000 */
[C---:B------:R-:W-:Y:S01]  /*6690*/  FMUL R51, R78.reuse, R51 ;  /* 0x000000334e337220 */ /* 0x040fe20000400000 */
[--C-:B------:R-:W-:Y:S02]  /*66a0*/  HADD2.F32 R131, -RZ, R132.reuse.H0_H0 ;  /* 0x20000084ff837230 */ /* 0x100fe40000004100 */
[C---:B------:R-:W-:Y:S01]  /*66b0*/  FMUL R50, R78.reuse, R54 ;  /* 0x000000364e327220 */ /* 0x040fe20000400000 */
[C---:B------:R-:W-:Y:S01]  /*66c0*/  FFMA R46, R81.reuse, R127, R46 ;  /* 0x0000007f512e7223 */ /* 0x040fe2000000002e */
[----:B------:R-:W-:Y:S02]  /*66d0*/  HADD2.F32 R132, -RZ, R132.H1_H1 ;  /* 0x30000084ff847230 */ /* 0x000fe40000004100 */
[C---:B------:R-:W-:Y:S01]  /*66e0*/  FFMA R51, R81.reuse, R128, R51 ;  /* 0x0000008051337223 */ /* 0x040fe20000000033 */
[C---:B------:R-:W-:Y:S01]  /*66f0*/  FMUL R55, R78.reuse, R55 ;  /* 0x000000374e377220 */ /* 0x040fe20000400000 */
[C---:B------:R-:W-:Y:S01]  /*6700*/  FFMA R48, R81.reuse, R129, R48 ;  /* 0x0000008151307223 */ /* 0x040fe20000000030 */
[C---:B------:R-:W-:Y:S01]  /*6710*/  FFMA R49, R81.reuse, R130, R49 ;  /* 0x0000008251317223 */ /* 0x040fe20000000031 */
[--C-:B------:R-:W-:Y:S02]  /*6720*/  HADD2.F32 R135, -RZ, R136.reuse.H0_H0 ;  /* 0x20000088ff877230 */ /* 0x100fe40000004100 */
[C---:B------:R-:W-:Y:S01]  /*6730*/  FFMA R50, R81.reuse, R131, R50 ;  /* 0x0000008351327223 */ /* 0x040fe20000000032 */
[----:B------:R-:W-:Y:S02]  /*6740*/  HADD2.F32 R136, -RZ, R136.H1_H1 ;  /* 0x30000088ff887230 */ /* 0x000fe40000004100 */
[C---:B------:R-:W-:Y:S01]  /*6750*/  FMUL R54, R78.reuse, R58 ;  /* 0x0000003a4e367220 */ /* 0x040fe20000400000 */
        /* <DEDUP_REMOVED lines=16> */
[----:B------:R-:W-:Y:S01]  /*6860*/  FFMA R63, R81, R140, R63 ;  /* 0x0000008c513f7223 */ /* 0x000fe2000000003f */
[----:B------:R-:W-:Y:S01]  /*6870*/  FMUL R67, R78, R67 ;  /* 0x000000434e437220 */ /* 0x000fe20000400000 */
[----:B------:R-:W-:Y:S01]  /*6880*/  F2FP.SATFINITE.E4M3.F32.PACK_AB_MERGE_C R186, R47, R42, RZ ;  /* 0x0000002a2fba723e */ /* 0x000fe200048070ff */
[----:B------:R-:W-:Y:S01]  /*6890*/  FFMA R60, R81, R83, R60 ;  /* 0x00000053513c7223 */ /* 0x000fe2000000003c */
[----:B------:R-:W-:Y:S01]  /*68a0*/  F2FP.SATFINITE.E4M3.F32.PACK_AB_MERGE_C R187, R51, R46, RZ ;  /* 0x0000002e33bb723e */ /* 0x000fe200048070ff */
[C---:B------:R-:W-:Y:S01]  /*68b0*/  FFMA R61, R81.reuse, R80, R61 ;  /* 0x00000050513d7223 */ /* 0x040fe2000000003d */
[C---:B------:R-:W-:Y:S01]  /*68c0*/  FFMA R62, R81.reuse, R85, R62 ;  /* 0x00000055513e7223 */ /* 0x040fe2000000003e */
[----:B------:R-:W-:Y:S01]  /*68d0*/  FFMA R67, R81, R82, R67 ;  /* 0x0000005251437223 */ /* 0x000fe20000000043 */
[----:B------:R-:W-:Y:S02]  /*68e0*/  F2FP.SATFINITE.E4M3.F32.PACK_AB_MERGE_C R186, R41, R40, R186 ;  /* 0x0000002829ba723e */ /* 0x000fe400048070ba */
[----:B------:R-:W-:Y:S02]  /*68f0*/  F2FP.SATFINITE.E4M3.F32.PACK_AB_MERGE_C R187, R45, R44, R187 ;  /* 0x0000002c2dbb723e */ /* 0x000fe400048070bb */
[----:B------:R-:W-:Y:S02]  /*6900*/  F2FP.SATFINITE.E4M3.F32.PACK_AB_MERGE_C R188, R55, R50, RZ ;  /* 0x0000003237bc723e */ /* 0x000fe400048070ff */
[----:B------:R-:W-:Y:S01]  /*6910*/  F2FP.SATFINITE.E4M3.F32.PACK_AB_MERGE_C R189, R59, R54, RZ ;  /* 0x000000363bbd723e */ /* 0x000fe200048070ff */
[----:B------:R1:W-:Y:S01]  /*6920*/  STS.128 [R177+0x2020], R184 ;  /* 0x002020b8b1007388 */ /* 0x0003e20000000c00 */
[----:B------:R-:W-:Y:S02]  /*6930*/  F2FP.SATFINITE.E4M3.F32.PACK_AB_MERGE_C R190, R63, R58, RZ ;  /* 0x0000003a3fbe723e */ /* 0x000fe400048070ff */
[----:B------:R-:W-:Y:S02]  /*6940*/  F2FP.SATFINITE.E4M3.F32.PACK_AB_MERGE_C R182, R67, R62, RZ ;  /* 0x0000003e43b6723e */ /* 0x000fe400048070ff */
[----:B------:R-:W-:Y:S02]  /*6950*/  F2FP.SATFINITE.E4M3.F32.PACK_AB_MERGE_C R188, R49, R48, R188 ;  /* 0x0000003031bc723e */ /* 0x000fe400048070bc */
[----:B------:R-:W-:Y:S02]  /*6960*/  F2FP.SATFINITE.E4M3.F32.PACK_AB_MERGE_C R189, R53, R52, R189 ;  /* 0x0000003435bd723e */ /* 0x000fe400048070bd */
[----:B------:R-:W-:Y:S02]  /*6970*/  F2FP.SATFINITE.E4M3.F32.PACK_AB_MERGE_C R190, R57, R56, R190 ;  /* 0x0000003839be723e */ /* 0x000fe400048070be */
[----:B------:R-:W-:Y:S02]  /*6980*/  F2FP.SATFINITE.E4M3.F32.PACK_AB_MERGE_C R191, R61, R60, R182 ;  /* 0x0000003c3dbf723e */ /* 0x000fe400048070b6 */
[----:B------:R-:W-:Y:S03]  /*6990*/  IADD3 R76, PT, PT, R76, 0x1, RZ ;  /* 0x000000014c4c7810 */ /* 0x000fe60007ffe0ff */
[----:B------:R1:W-:Y:S01]  /*69a0*/  STS.128 [R176+0x2030], R188 ;  /* 0x002030bcb0007388 */ /* 0x0003e20000000c00 */
[----:B------:R-:W-:Y:S01]  /*69b0*/  @!PT LDS RZ, [RZ] ;  /* 0x00000000fffff984 */ /* 0x000fe20000000800 */
[----:B------:R-:W-:Y:S01]  /*69c0*/  @!PT LDS RZ, [RZ] ;  /* 0x00000000fffff984 */ /* 0x000fe20000000800 */
[----:B------:R-:W-:Y:S01]  /*69d0*/  @!PT LDS RZ, [RZ] ;  /* 0x00000000fffff984 */ /* 0x000fe20000000800 */
[----:B------:R-:W-:Y:S01]  /*69e0*/  @!PT LDS RZ, [RZ] ;  /* 0x00000000fffff984 */ /* 0x000fe20000000800 */
[----:B------:R3:W-:Y:S07]  /*69f0*/  MEMBAR.ALL.CTA ;  /* 0x0000000000007992 */ /* 0x0007ee0000008000 */
[----:B---3--:R-:W3:Y:S02]  /*6a00*/  FENCE.VIEW.ASYNC.S ;  /* 0x00000000000073c6 */ /* 0x008ee40000000000 */
[----:B---3--:R-:W-:Y:S06]  /*6a10*/  BAR.SYNC.DEFER_BLOCKING 0x1, 0x80 ;  /* 0x0042000000007b1d */ /* 0x008fec0000010000 */
[----:B------:R-:W-:Y:S05]  /*6a20*/  @P0 BRA `(.L_x_97) ;  /* 0x0000000000340947 */ /* 0x000fea0003800000 */
[----:B------:R-:W-:Y:S01]  /*6a30*/  UIADD3 UR12, UPT, UPT, UR43, 0x2200, URZ ;  /* 0x000022002b0c7890 */ /* 0x000fe2000fffe0ff */
[----:B------:R-:W-:Y:S01]  /*6a40*/  R2UR UR9, R155 ;  /* 0x000000009b0972ca */ /* 0x000fe200000e0000 */
[----:B------:R-:W-:Y:S01]  /*6a50*/  UIADD3 UR10, UP0, UPT, UR46, 0x680, URZ ;  /* 0x000006802e0a7890 */ /* 0x000fe2000ff1e0ff */
[----:B------:R-:W-:Y:S01]  /*6a60*/  R2UR UR8, R165 ;  /* 0x00000000a50872ca */ /* 0x000fe200000e0000 */
[----:B------:R-:W-:Y:S02]  /*6a70*/  UMOV UR7, UR36 ;  /* 0x0000002400077c82 */ /* 0x000fe40008000000 */
[----:B------:R-:W-:Y:S01]  /*6a80*/  IMAD.U32 R179, RZ, RZ, UR12 ;  /* 0x0000000cffb37e24 */ /* 0x000fe2000f8e00ff */
[----:B------:R-:W-:Y:S04]  /*6a90*/  UIADD3.X UR11, UPT, UPT, URZ, UR47, URZ, UP0, !UPT ;  /* 0x0000002fff0b7290 */ /* 0x000fe800087fe4ff */
[----:B------:R-:W-:Y:S03]  /*6aa0*/  R2UR UR4, R179 ;  /* 0x00000000b30472ca */ /* 0x000fe600000e0000 */
[----:B------:R-:W-:Y:S02]  /*6ab0*/  USHF.L.U32 UR5, UR9, 0x6, URZ ;  /* 0x0000000609057899 */ /* 0x000fe400080006ff */
[----:B------:R-:W-:Y:S09]  /*6ac0*/  USHF.L.U32 UR6, UR8, 0x7, URZ ;  /* 0x0000000708067899 */ /* 0x000ff200080006ff */
[----:B------:R3:W-:Y:S01]  /*6ad0*/  UTMASTG.3D [UR4], [UR10] ;  /* 0x000000040a0073b5 */ /* 0x0007e20008010000 */
[----:B------:R0:W-:Y:S01]  /*6ae0*/  UTMACMDFLUSH ;  /* 0x00000000000079b7 */ /* 0x0001e20000000000 */
[----:B---3--:R-:W-:Y:S04]  /*6af0*/  DEPBAR.LE SB0, 0x0 ;  /* 0x000080000000791a */ /* 0x008fe80000000000 */
.L_x_97:
[----:B------:R-:W-:Y:S05]  /*6b00*/  BSYNC.RECONVERGENT B0 ;  /* 0x0000000000007941 */ /* 0x000fea0003800200 */
.L_x_96:
[----:B------:R-:W-:Y:S01]  /*6b10*/  BAR.SYNC.DEFER_BLOCKING 0x1, 0x80 ;  /* 0x0042000000007b1d */ /* 0x000fe20000010000 */
[----:B------:R-:W-:Y:S01]  /*6b20*/  ISETP.NE.AND P2, PT, R180, RZ, PT ;  /* 0x000000ffb400720c */ /* 0x000fe20003f45270 */
[----:B------:R-:W-:Y:S01]  /*6b30*/  IMAD.IADD R155, R75, 0x1, R143 ;  /* 0x000000014b9b7824 */ /* 0x000fe200078e028f */
[----:B------:R-:W-:Y:S01]  /*6b40*/  ISETP.NE.AND P0, PT, R181, 0x2, PT ;  /* 0x00000002b500780c */ /* 0x000fe20003f05270 */
[----:B------:R-:W-:Y:S01]  /*6b50*/  IMAD.IADD R165, R77, 0x1, R154 ;  /* 0x000000014da57824 */ /* 0x000fe200078e029a */
[----:B------:R-:W-:Y:S02]  /*6b60*/  ISETP.NE.AND P1, PT, R76, 0x4, PT ;  /* 0x000000044c00780c */ /* 0x000fe40003f25270 */
[----:B------:R-:W-:Y:S02]  /*6b70*/  SEL R3, RZ, 0x1, P0 ;  /* 0x00000001ff037807 */ /* 0x000fe40000000000 */
[----:B------:R-:W-:Y:S02]  /*6b80*/  SEL R0, RZ, 0x1, P1 ;  /* 0x00000001ff007807 */ /* 0x000fe40000800000 */
[----:B------:R-:W-:Y:S02]  /*6b90*/  LOP3.LUT R174, R174, R3, RZ, 0x3c, !PT ;  /* 0x00000003aeae7212 */ /* 0x000fe400078e3cff */
[----:B------:R-:W-:Y:S02]  /*6ba0*/  LOP3.LUT R175, R175, R0, RZ, 0x3c, !PT ;  /* 0x00000000afaf7212 */ /* 0x000fe400078e3cff */
[----:B------:R-:W-:Y:S02]  /*6bb0*/  @P2 R2UR UR36, R171 ;  /* 0x00000000ab2422ca */ /* 0x000fe400000e0000 */
[----:B------:R-:W-:Y:S02]  /*6bc0*/  SEL R181, R181, RZ, P0 ;  /* 0x000000ffb5b57207 */ /* 0x000fe40000000000 */
[----:B------:R-:W-:Y:S01]  /*6bd0*/  SEL R76, R76, RZ, P1 ;  /* 0x000000ff4c4c7207 */ /* 0x000fe20000800000 */
[----:B------:R-:W-:Y:S10]  /*6be0*/  @P2 BRA `(.L_x_98) ;  /* 0xffffffdc00702947 */ /* 0x000ff4000383ffff */
[----:B------:R-:W-:Y:S05]  /*6bf0*/  EXIT ;  /* 0x000000000000794d */ /* 0x000fea0003800000 */
.L_x_19:
[----:B--2---:R2:W1:Y:S02]  /*6c00*/  SYNCS.PHASECHK.TRANS64.TRYWAIT P0, [R3+URZ+0x110], R2 ;  /* 0x00011002030075a7 */ /* 0x00446400080011ff */
[----:B-1----:R-:W-:Y:S05]  /*6c10*/  @!P0 NANOSLEEP.SYNCS 0x989680 ;  /* 0x009896800000895d */ /* 0x002fea0003900000 */
[----:B------:R-:W1:Y:S02]  /*6c20*/  @!P0 SYNCS.PHASECHK.TRANS64 P0, [R3+URZ+0x110], R2 ;  /* 0x00011002030085a7 */ /* 0x000e6400080010ff */
[----:B-1----:R-:W-:Y:S05]  /*6c30*/  @!P0 BRA `(.L_x_19) ;  /* 0xfffffffc00f08947 */ /* 0x002fea000383ffff */
[----:B------:R-:W-:Y:S05]  /*6c40*/  BRA `(.L_x_99) ;  /* 0xffffffa8006c7947 */ /* 0x000fea000383ffff */
.L_x_22:
[----:B-1----:R-:W-:-:S07]  /*6c50*/  MOV R2, UR33 ;  /* 0x0000002100027c02 */ /* 0x002fce0008000f00 */
.L_x_100:
[----:B-1----:R1:W2:Y:S02]  /*6c60*/  SYNCS.PHASECHK.TRANS64.TRYWAIT P0, [R2+URZ+0x40], R5 ;  /* 0x00004005020075a7 */ /* 0x0022a400080011ff */
[----:B--2---:R-:W-:Y:S05]  /*6c70*/  @!P0 NANOSLEEP.SYNCS 0x989680 ;  /* 0x009896800000895d */ /* 0x004fea0003900000 */
[----:B------:R-:W2:Y:S02]  /*6c80*/  @!P0 SYNCS.PHASECHK.TRANS64 P0, [R2+URZ+0x40], R5 ;  /* 0x00004005020085a7 */ /* 0x000ea400080010ff */
[----:B--2---:R-:W-:Y:S05]  /*6c90*/  @!P0 BRA `(.L_x_100) ;  /* 0xfffffffc00f08947 */ /* 0x004fea000383ffff */
[----:B------:R-:W-:Y:S05]  /*6ca0*/  BRA `(.L_x_21) ;  /* 0xffffffa800bc7947 */ /* 0x000fea000383ffff */
.L_x_28:
[----:B-1----:R-:W-:-:S07]  /*6cb0*/  MOV R2, UR17 ;  /* 0x0000001100027c02 */ /* 0x002fce0008000f00 */
.L_x_101:
[----:B-1----:R1:W2:Y:S02]  /*6cc0*/  SYNCS.PHASECHK.TRANS64.TRYWAIT P0, [R2+URZ+0x40], R5 ;  /* 0x00004005020075a7 */ /* 0x0022a400080011ff */
[----:B--2---:R-:W-:Y:S05]  /*6cd0*/  @!P0 NANOSLEEP.SYNCS 0x989680 ;  /* 0x009896800000895d */ /* 0x004fea0003900000 */
[----:B------:R-:W2:Y:S02]  /*6ce0*/  @!P0 SYNCS.PHASECHK.TRANS64 P0, [R2+URZ+0x40], R5 ;  /* 0x00004005020085a7 */ /* 0x000ea400080010ff */
[----:B--2---:R-:W-:Y:S05]  /*6cf0*/  @!P0 BRA `(.L_x_101) ;  /* 0xfffffffc00f08947 */ /* 0x004fea000383ffff */
[----:B------:R-:W-:Y:S05]  /*6d00*/  BRA `(.L_x_27) ;  /* 0xffffffac00647947 */ /* 0x000fea000383ffff */
.L_x_32:
[----:B-1----:R1:W2:Y:S02]  /*6d10*/  SYNCS.PHASECHK.TRANS64.TRYWAIT P0, [R2+URZ+0xa0], R3 ;  /* 0x0000a003020075a7 */ /* 0x0022a400080011ff */
[----:B--2---:R-:W-:Y:S05]  /*6d20*/  @!P0 NANOSLEEP.SYNCS 0x989680 ;  /* 0x009896800000895d */ /* 0x004fea0003900000 */
[----:B------:R-:W2:Y:S02]  /*6d30*/  @!P0 SYNCS.PHASECHK.TRANS64 P0, [R2+URZ+0xa0], R3 ;  /* 0x0000a003020085a7 */ /* 0x000ea400080010ff */
[----:B--2---:R-:W-:Y:S05]  /*6d40*/  @!P0 BRA `(.L_x_32) ;  /* 0xfffffffc00f08947 */ /* 0x004fea000383ffff */
[----:B------:R-:W-:Y:S05]  /*6d50*/  BRA `(.L_x_102) ;  /* 0xffffffac00f47947 */ /* 0x000fea000383ffff */
.L_x_36:
[----:B----4-:R-:W-:-:S07]  /*6d60*/  MOV R0, UR5 ;  /* 0x0000000500007c02 */ /* 0x010fce0008000f00 */
.L_x_103:
[----:B-1----:R1:W2:Y:S02]  /*6d70*/  SYNCS.PHASECHK.TRANS64.TRYWAIT P0, [R0+URZ], R3 ;  /* 0x00000003000075a7 */ /* 0x0022a400080011ff */
[----:B--2---:R-:W-:Y:S05]  /*6d80*/  @!P0 NANOSLEEP.SYNCS 0x989680 ;  /* 0x009896800000895d */ /* 0x004fea0003900000 */
[----:B------:R-:W2:Y:S02]  /*6d90*/  @!P0 SYNCS.PHASECHK.TRANS64 P0, [R0+URZ], R3 ;  /* 0x00000003000085a7 */ /* 0x000ea400080010ff */
[----:B--2---:R-:W-:Y:S05]  /*6da0*/  @!P0 BRA `(.L_x_103) ;  /* 0xfffffffc00f08947 */ /* 0x004fea000383ffff */
[----:B------:R-:W-:Y:S05]  /*6db0*/  BRA `(.L_x_104) ;  /* 0xffffffb400647947 */ /* 0x000fea000383ffff */
.L_x_37:
[----:B----4-:R-:W-:-:S07]  /*6dc0*/  MOV R0, UR5 ;  /* 0x0000000500007c02 */ /* 0x010fce0008000f00 */
.L_x_105:
[----:B-1----:R1:W2:Y:S02]  /*6dd0*/  SYNCS.PHASECHK.TRANS64.TRYWAIT P0, [R0+URZ], R3 ;  /* 0x00000003000075a7 */ /* 0x0022a400080011ff */
[----:B--2---:R-:W-:Y:S05]  /*6de0*/  @!P0 NANOSLEEP.SYNCS 0x989680 ;  /* 0x009896800000895d */ /* 0x004fea0003900000 */
[----:B------:R-:W2:Y:S02]  /*6df0*/  @!P0 SYNCS.PHASECHK.TRANS64 P0, [R0+URZ], R3 ;  /* 0x00000003000085a7 */ /* 0x000ea400080010ff */
[----:B--2---:R-:W-:Y:S05]  /*6e00*/  @!P0 BRA `(.L_x_105) ;  /* 0xfffffffc00f08947 */ /* 0x004fea000383ffff */
[----:B------:R-:W-:Y:S05]  /*6e10*/  BRA `(.L_x_106) ;  /* 0xffffffb400707947 */ /* 0x000fea000383ffff */
.L_x_38:
[----:B----4-:R-:W-:-:S07]  /*6e20*/  MOV R0, UR5 ;  /* 0x0000000500007c02 */ /* 0x010fce0008000f00 */
.L_x_107:
[----:B-1----:R1:W2:Y:S02]  /*6e30*/  SYNCS.PHASECHK.TRANS64.TRYWAIT P0, [R0+URZ], R3 ;  /* 0x00000003000075a7 */ /* 0x0022a400080011ff */
[----:B--2---:R-:W-:Y:S05]  /*6e40*/  @!P0 NANOSLEEP.SYNCS 0x989680 ;  /* 0x009896800000895d */ /* 0x004fea0003900000 */
[----:B------:R-:W2:Y:S02]  /*6e50*/  @!P0 SYNCS.PHASECHK.TRANS64 P0, [R0+URZ], R3 ;  /* 0x00000003000085a7 */ /* 0x000ea400080010ff */
[----:B--2---:R-:W-:Y:S05]  /*6e60*/  @!P0 BRA `(.L_x_107) ;  /* 0xfffffffc00f08947 */ /* 0x004fea000383ffff */
[----:B------:R-:W-:Y:S05]  /*6e70*/  BRA `(.L_x_108) ;  /* 0xffffffb4007c7947 */ /* 0x000fea000383ffff */
.L_x_39:
[----:B----4-:R-:W-:-:S07]  /*6e80*/  MOV R0, UR5 ;  /* 0x0000000500007c02 */ /* 0x010fce0008000f00 */
.L_x_109:
[----:B-1----:R1:W2:Y:S02]  /*6e90*/  SYNCS.PHASECHK.TRANS64.TRYWAIT P0, [R0+URZ], R3 ;  /* 0x00000003000075a7 */ /* 0x0022a400080011ff */
[----:B--2---:R-:W-:Y:S05]  /*6ea0*/  @!P0 NANOSLEEP.SYNCS 0x989680 ;  /* 0x009896800000895d */ /* 0x004fea0003900000 */
[----:B------:R-:W2:Y:S02]  /*6eb0*/  @!P0 SYNCS.PHASECHK.TRANS64 P0, [R0+URZ], R3 ;  /* 0x00000003000085a7 */ /* 0x000ea400080010ff */
[----:B--2---:R-:W-:Y:S05]  /*6ec0*/  @!P0 BRA `(.L_x_109) ;  /* 0xfffffffc00f08947 */ /* 0x004fea000383ffff */
[----:B------:R-:W-:Y:S05]  /*6ed0*/  BRA `(.L_x_110) ;  /* 0xffffffb400887947 */ /* 0x000fea000383ffff */
.L_x_40:
[----:B----4-:R-:W-:-:S07]  /*6ee0*/  MOV R0, UR5 ;  /* 0x0000000500007c02 */ /* 0x010fce0008000f00 */
.L_x_111:
[----:B-1----:R1:W2:Y:S02]  /*6ef0*/  SYNCS.PHASECHK.TRANS64.TRYWAIT P0, [R0+URZ], R3 ;  /* 0x00000003000075a7 */ /* 0x0022a400080011ff */
[----:B--2---:R-:W-:Y:S05]  /*6f00*/  @!P0 NANOSLEEP.SYNCS 0x989680 ;  /* 0x009896800000895d */ /* 0x004fea0003900000 */
[----:B------:R-:W2:Y:S02]  /*6f10*/  @!P0 SYNCS.PHASECHK.TRANS64 P0, [R0+URZ], R3 ;  /* 0x00000003000085a7 */ /* 0x000ea400080010ff */
[----:B--2---:R-:W-:Y:S05]  /*6f20*/  @!P0 BRA `(.L_x_111) ;  /* 0xfffffffc00f08947 */ /* 0x004fea000383ffff */
[----:B------:R-:W-:Y:S05]  /*6f30*/  BRA `(.L_x_112) ;  /* 0xffffffb400947947 */ /* 0x000fea000383ffff */
.L_x_41:
[----:B----4-:R-:W-:-:S07]  /*6f40*/  MOV R0, UR5 ;  /* 0x0000000500007c02 */ /* 0x010fce0008000f00 */
.L_x_113:
[----:B-1----:R1:W2:Y:S02]  /*6f50*/  SYNCS.PHASECHK.TRANS64.TRYWAIT P0, [R0+URZ], R3 ;  /* 0x00000003000075a7 */ /* 0x0022a400080011ff */
[----:B--2---:R-:W-:Y:S05]  /*6f60*/  @!P0 NANOSLEEP.SYNCS 0x989680 ;  /* 0x009896800000895d */ /* 0x004fea0003900000 */
[----:B------:R-:W2:Y:S02]  /*6f70*/  @!P0 SYNCS.PHASECHK.TRANS64 P0, [R0+URZ], R3 ;  /* 0x00000003000085a7 */ /* 0x000ea400080010ff */
[----:B--2---:R-:W-:Y:S05]  /*6f80*/  @!P0 BRA `(.L_x_113) ;  /* 0xfffffffc00f08947 */ /* 0x004fea000383ffff */
[----:B------:R-:W-:Y:S05]  /*6f90*/  BRA `(.L_x_114) ;  /* 0xffffffb400a07947 */ /* 0x000fea000383ffff */
.L_x_42:
[----:B----4-:R-:W-:-:S07]  /*6fa0*/  MOV R0, UR5 ;  /* 0x0000000500007c02 */ /* 0x010fce0008000f00 */
.L_x_115:
[----:B-1----:R1:W2:Y:S02]  /*6fb0*/  SYNCS.PHASECHK.TRANS64.TRYWAIT P0, [R0+URZ], R3 ;  /* 0x00000003000075a7 */ /* 0x0022a400080011ff */
[----:B--2---:R-:W-:Y:S05]  /*6fc0*/  @!P0 NANOSLEEP.SYNCS 0x989680 ;  /* 0x009896800000895d */ /* 0x004fea0003900000 */
[----:B------:R-:W2:Y:S02]  /*6fd0*/  @!P0 SYNCS.PHASECHK.TRANS64 P0, [R0+URZ], R3 ;  /* 0x00000003000085a7 */ /* 0x000ea400080010ff */
[----:B--2---:R-:W-:Y:S05]  /*6fe0*/  @!P0 BRA `(.L_x_115) ;  /* 0xfffffffc00f08947 */ /* 0x004fea000383ffff */
[----:B------:R-:W-:Y:S05]  /*6ff0*/  BRA `(.L_x_116) ;  /* 0xffffffb400ac7947 */ /* 0x000fea000383ffff */
.L_x_45:
[----:B-1----:R1:W2:Y:S02]  /*7000*/  SYNCS.PHASECHK.TRANS64.TRYWAIT P0, [R0+URZ+0x100], R5 ;  /* 0x00010005000075a7 */ /* 0x0022a400080011ff */
[----:B--2---:R-:W-:Y:S05]  /*7010*/  @!P0 NANOSLEEP.SYNCS 0x989680 ;  /* 0x009896800000895d */ /* 0x004fea0003900000 */
[----:B------:R-:W2:Y:S02]  /*7020*/  @!P0 SYNCS.PHASECHK.TRANS64 P0, [R0+URZ+0x100], R5 ;  /* 0x00010005000085a7 */ /* 0x000ea400080010ff */
[----:B--2---:R-:W-:Y:S05]  /*7030*/  @!P0 BRA `(.L_x_45) ;  /* 0xfffffffc00f08947 */ /* 0x004fea000383ffff */
[----:B------:R-:W-:Y:S05]  /*7040*/  BRA `(.L_x_117) ;  /* 0xffffffb800087947 */ /* 0x000fea000383ffff */
.L_x_46:
[----:B------:R-:W-:-:S07]  /*7050*/  MOV R0, UR5 ;  /* 0x0000000500007c02 */ /* 0x000fce0008000f00 */
.L_x_118:
[----:B-1----:R1:W2:Y:S02]  /*7060*/  SYNCS.PHASECHK.TRANS64.TRYWAIT P0, [R0+URZ+0xb0], R5 ;  /* 0x0000b005000075a7 */ /* 0x0022a400080011ff */
[----:B--2---:R-:W-:Y:S05]  /*7070*/  @!P0 NANOSLEEP.SYNCS 0x989680 ;  /* 0x009896800000895d */ /* 0x004fea0003900000 */
[----:B------:R-:W2:Y:S02]  /*7080*/  @!P0 SYNCS.PHASECHK.TRANS64 P0, [R0+URZ+0xb0], R5 ;  /* 0x0000b005000085a7 */ /* 0x000ea400080010ff */
[----:B--2---:R-:W-:Y:S05]  /*7090*/  @!P0 BRA `(.L_x_118) ;  /* 0xfffffffc00f08947 */ /* 0x004fea000383ffff */
[----:B------:R-:W-:Y:S05]  /*70a0*/  BRA `(.L_x_119) ;  /* 0xffffffb800187947 */ /* 0x000fea000383ffff */
.L_x_47:
[----:B-1----:R1:W2:Y:S02]  /*70b0*/  SYNCS.PHASECHK.TRANS64.TRYWAIT P1, [R0+URZ+0xa0], R5 ;  /* 0x0000a005000075a7 */ /* 0x0022a400080211ff */
[----:B--2---:R-:W-:Y:S05]  /*70c0*/  @!P1 NANOSLEEP.SYNCS 0x989680 ;  /* 0x009896800000995d */ /* 0x004fea0003900000 */
[----:B------:R-:W2:Y:S02]  /*70d0*/  @!P1 SYNCS.PHASECHK.TRANS64 P1, [R0+URZ+0xa0], R5 ;  /* 0x0000a005000095a7 */ /* 0x000ea400080210ff */
[----:B--2---:R-:W-:Y:S05]  /*70e0*/  @!P1 BRA `(.L_x_47) ;  /* 0xfffffffc00f09947 */ /* 0x004fea000383ffff */
[----:B------:R-:W-:Y:S05]  /*70f0*/  BRA `(.L_x_120) ;  /* 0xffffffb800487947 */ /* 0x000fea000383ffff */
.L_x_50:
[----:B------:R-:W-:-:S07]  /*7100*/  MOV R0, UR5 ;  /* 0x0000000500007c02 */ /* 0x000fce0008000f00 */
.L_x_121:
[----:B-1----:R1:W2:Y:S02]  /*7110*/  SYNCS.PHASECHK.TRANS64.TRYWAIT P0, [R0+URZ+0xb0], R3 ;  /* 0x0000b003000075a7 */ /* 0x0022a400080011ff */
[----:B--2---:R-:W-:Y:S05]  /*7120*/  @!P0 NANOSLEEP.SYNCS 0x989680 ;  /* 0x009896800000895d */ /* 0x004fea0003900000 */
[----:B------:R-:W2:Y:S02]  /*7130*/  @!P0 SYNCS.PHASECHK.TRANS64 P0, [R0+URZ+0xb0], R3 ;  /* 0x0000b003000085a7 */ /* 0x000ea400080010ff */
[----:B--2---:R-:W-:Y:S05]  /*7140*/  @!P0 BRA `(.L_x_121) ;  /* 0xfffffffc00f08947 */ /* 0x004fea000383ffff */
[----:B------:R-:W-:Y:S05]  /*7150*/  BRA `(.L_x_49) ;  /* 0xffffffb8009c7947 */ /* 0x000fea000383ffff */
.L_x_57:
[----:B-1----:R1:W2:Y:S02]  /*7160*/  SYNCS.PHASECHK.TRANS64.TRYWAIT P1, [R0+URZ+0xa0], R5 ;  /* 0x0000a005000075a7 */ /* 0x0022a400080211ff */
[----:B--2---:R-:W-:Y:S05]  /*7170*/  @!P1 NANOSLEEP.SYNCS 0x989680 ;  /* 0x009896800000995d */ /* 0x004fea0003900000 */
[----:B------:R-:W2:Y:S02]  /*7180*/  @!P1 SYNCS.PHASECHK.TRANS64 P1, [R0+URZ+0xa0], R5 ;  /* 0x0000a005000095a7 */ /* 0x000ea400080210ff */
[----:B--2---:R-:W-:Y:S05]  /*7190*/  @!P1 BRA `(.L_x_57) ;  /* 0xfffffffc00f09947 */ /* 0x004fea000383ffff */
[----:B------:R-:W-:Y:S05]  /*71a0*/  BRA `(.L_x_122) ;  /* 0xffffffc0000c7947 */ /* 0x000fea000383ffff */
.L_x_58:
[----:B------:R-:W-:-:S07]  /*71b0*/  MOV R3, UR7 ;  /* 0x0000000700037c02 */ /* 0x000fce0008000f00 */
.L_x_123:
[----:B-1----:R1:W2:Y:S02]  /*71c0*/  SYNCS.PHASECHK.TRANS64.TRYWAIT P0, [R3+URZ+0xe0], R0 ;  /* 0x0000e000030075a7 */ /* 0x0022a400080011ff */
[----:B--2---:R-:W-:Y:S05]  /*71d0*/  @!P0 NANOSLEEP.SYNCS 0x989680 ;  /* 0x009896800000895d */ /* 0x004fea0003900000 */
[----:B------:R-:W2:Y:S02]  /*71e0*/  @!P0 SYNCS.PHASECHK.TRANS64 P0, [R3+URZ+0xe0], R0 ;  /* 0x0000e000030085a7 */ /* 0x000ea400080010ff */
[----:B--2---:R-:W-:Y:S05]  /*71f0*/  @!P0 BRA `(.L_x_123) ;  /* 0xfffffffc00f08947 */ /* 0x004fea000383ffff */
[----:B------:R-:W-:Y:S05]  /*7200*/  BRA `(.L_x_124) ;  /* 0xffffffc000447947 */ /* 0x000fea000383ffff */
.L_x_61:
[----:B------:R-:W-:Y:S07]  /*7210*/  MOV R0, UR6 ;  /* 0x0000000600007c02 */ /* 0x000fee0008000f00 */
.L_x_125:
[----:B-1----:R1:W2:Y:S02]  /*7220*/  SYNCS.PHASECHK.TRANS64.TRYWAIT P0, [R0+URZ], R3 ;  /* 0x00000003000075a7 */ /* 0x0022a400080011ff */
[----:B--2---:R-:W-:Y:S05]  /*7230*/  @!P0 NANOSLEEP.SYNCS 0x989680 ;  /* 0x009896800000895d */ /* 0x004fea0003900000 */
[----:B------:R-:W2:Y:S02]  /*7240*/  @!P0 SYNCS.PHASECHK.TRANS64 P0, [R0+URZ], R3 ;  /* 0x00000003000085a7 */ /* 0x000ea400080010ff */
[----:B--2---:R-:W-:Y:S05]  /*7250*/  @!P0 BRA `(.L_x_125) ;  /* 0xfffffffc00f08947 */ /* 0x004fea000383ffff */
[----:B------:R-:W-:Y:S05]  /*7260*/  BRA `(.L_x_60) ;  /* 0xffffffc000607947 */ /* 0x000fea000383ffff */
.L_x_64:
[----:B------:R-:W-:-:S07]  /*7270*/  MOV R0, UR6 ;  /* 0x0000000600007c02 */ /* 0x000fce0008000f00 */
.L_x_126:
[----:B--2---:R2:W4:Y:S02]  /*7280*/  SYNCS.PHASECHK.TRANS64.TRYWAIT P0, [R0+URZ], R3 ;  /* 0x00000003000075a7 */ /* 0x00452400080011ff */
[----:B----4-:R-:W-:Y:S05]  /*7290*/  @!P0 NANOSLEEP.SYNCS 0x989680 ;  /* 0x009896800000895d */ /* 0x010fea0003900000 */
[----:B------:R-:W4:Y:S02]  /*72a0*/  @!P0 SYNCS.PHASECHK.TRANS64 P0, [R0+URZ], R3 ;  /* 0x00000003000085a7 */ /* 0x000f2400080010ff */
[----:B----4-:R-:W-:Y:S05]  /*72b0*/  @!P0 BRA `(.L_x_126) ;  /* 0xfffffffc00f08947 */ /* 0x010fea000383ffff */
[----:B------:R-:W-:Y:S05]  /*72c0*/  BRA `(.L_x_127) ;  /* 0xffffffc4003c7947 */ /* 0x000fea000383ffff */
.L_x_65:
[----:B------:R-:W-:-:S07]  /*72d0*/  MOV R0, UR6 ;  /* 0x0000000600007c02 */ /* 0x000fce0008000f00 */
.L_x_128:
[----:B-1----:R1:W2:Y:S02]  /*72e0*/  SYNCS.PHASECHK.TRANS64.TRYWAIT P0, [R0+URZ], R3 ;  /* 0x00000003000075a7 */ /* 0x0022a400080011ff */
[----:B--2---:R-:W-:Y:S05]  /*72f0*/  @!P0 NANOSLEEP.SYNCS 0x989680 ;  /* 0x009896800000895d */ /* 0x004fea0003900000 */
[----:B------:R-:W2:Y:S02]  /*7300*/  @!P0 SYNCS.PHASECHK.TRANS64 P0, [R0+URZ], R3 ;  /* 0x00000003000085a7 */ /* 0x000ea400080010ff */
[----:B--2---:R-:W-:Y:S05]  /*7310*/  @!P0 BRA `(.L_x_128) ;  /* 0xfffffffc00f08947 */ /* 0x004fea000383ffff */
[----:B------:R-:W-:Y:S05]  /*7320*/  BRA `(.L_x_129) ;  /* 0xffffffc400487947 */ /* 0x000fea000383ffff */
.L_x_66:
[----:B------:R-:W-:-:S07]  /*7330*/  MOV R0, UR6 ;  /* 0x0000000600007c02 */ /* 0x000fce0008000f00 */
.L_x_130:
[----:B-1----:R1:W2:Y:S02]  /*7340*/  SYNCS.PHASECHK.TRANS64.TRYWAIT P0, [R0+URZ], R3 ;  /* 0x00000003000075a7 */ /* 0x0022a400080011ff */
[----:B--2---:R-:W-:Y:S05]  /*7350*/  @!P0 NANOSLEEP.SYNCS 0x989680 ;  /* 0x009896800000895d */ /* 0x004fea0003900000 */
[----:B------:R-:W2:Y:S02]  /*7360*/  @!P0 SYNCS.PHASECHK.TRANS64 P0, [R0+URZ], R3 ;  /* 0x00000003000085a7 */ /* 0x000ea400080010ff */
[----:B--2---:R-:W-:Y:S05]  /*7370*/  @!P0 BRA `(.L_x_130) ;  /* 0xfffffffc00f08947 */ /* 0x004fea000383ffff */
[----:B------:R-:W-:Y:S05]  /*7380*/  BRA `(.L_x_131) ;  /* 0xffffffc400547947 */ /* 0x000fea000383ffff */
.L_x_67:
[----:B------:R-:W-:-:S07]  /*7390*/  MOV R0, UR7 ;  /* 0x0000000700007c02 */ /* 0x000fce0008000f00 */
.L_x_132:
[----:B-1----:R1:W2:Y:S02]  /*73a0*/  SYNCS.PHASECHK.TRANS64.TRYWAIT P0, [R0+URZ], R3 ;  /* 0x00000003000075a7 */ /* 0x0022a400080011ff */
[----:B--2---:R-:W-:Y:S05]  /*73b0*/  @!P0 NANOSLEEP.SYNCS 0x989680 ;  /* 0x009896800000895d */ /* 0x004fea0003900000 */
[----:B------:R-:W2:Y:S02]  /*73c0*/  @!P0 SYNCS.PHASECHK.TRANS64 P0, [R0+URZ], R3 ;  /* 0x00000003000085a7 */ /* 0x000ea400080010ff */
[----:B--2---:R-:W-:Y:S05]  /*73d0*/  @!P0 BRA `(.L_x_132) ;  /* 0xfffffffc00f08947 */ /* 0x004fea000383ffff */
[----:B------:R-:W-:Y:S05]  /*73e0*/  BRA `(.L_x_133) ;  /* 0xffffffc400607947 */ /* 0x000fea000383ffff */
.L_x_72:
[----:B---3--:R3:W1:Y:S02]  /*73f0*/  SYNCS.PHASECHK.TRANS64.TRYWAIT P0, [R0+URZ+0xa0], R3 ;  /* 0x0000a003000075a7 */ /* 0x00866400080011ff */
[----:B-1----:R-:W-:Y:S05]  /*7400*/  @!P0 NANOSLEEP.SYNCS 0x989680 ;  /* 0x009896800000895d */ /* 0x002fea0003900000 */
[----:B------:R-:W1:Y:S02]  /*7410*/  @!P0 SYNCS.PHASECHK.TRANS64 P0, [R0+URZ+0xa0], R3 ;  /* 0x0000a003000085a7 */ /* 0x000e6400080010ff */
[----:B-1----:R-:W-:Y:S05]  /*7420*/  @!P0 BRA `(.L_x_72) ;  /* 0xfffffffc00f08947 */ /* 0x002fea000383ffff */
[----:B------:R-:W-:Y:S05]  /*7430*/  BRA `(.L_x_134) ;  /* 0xffffffc8005c7947 */ /* 0x000fea000383ffff */
.L_x_75:
[----:B------:R-:W-:Y:S07]  /*7440*/  MOV R0, UR6 ;  /* 0x0000000600007c02 */ /* 0x000fee0008000f00 */
.L_x_135:
[----:B-1----:R1:W3:Y:S02]  /*7450*/  SYNCS.PHASECHK.TRANS64.TRYWAIT P0, [R0+URZ+0x98], R3 ;  /* 0x00009803000075a7 */ /* 0x0022e400080011ff */
[----:B---3--:R-:W-:Y:S05]  /*7460*/  @!P0 NANOSLEEP.SYNCS 0x989680 ;  /* 0x009896800000895d */ /* 0x008fea0003900000 */
[----:B------:R-:W3:Y:S02]  /*7470*/  @!P0 SYNCS.PHASECHK.TRANS64 P0, [R0+URZ+0x98], R3 ;  /* 0x00009803000085a7 */ /* 0x000ee400080010ff */
[----:B---3--:R-:W-:Y:S05]  /*7480*/  @!P0 BRA `(.L_x_135) ;  /* 0xfffffffc00f08947 */ /* 0x008fea000383ffff */
[----:B------:R-:W-:Y:S05]  /*7490*/  BRA `(.L_x_74) ;  /* 0xffffffcc00487947 */ /* 0x000fea000383ffff */
.L_x_78:
[----:B------:R-:W-:Y:S07]  /*74a0*/  MOV R3, UR6 ;  /* 0x0000000600037c02 */ /* 0x000fee0008000f00 */
.L_x_136:
[----:B-1----:R1:W2:Y:S02]  /*74b0*/  SYNCS.PHASECHK.TRANS64.TRYWAIT P2, [R3+URZ+0x88], R26 ;  /* 0x0000881a030075a7 */ /* 0x0022a400080411ff */
[----:B--2---:R-:W-:Y:S05]  /*74c0*/  @!P2 NANOSLEEP.SYNCS 0x989680 ;  /* 0x009896800000a95d */ /* 0x004fea0003900000 */
[----:B------:R-:W2:Y:S02]  /*74d0*/  @!P2 SYNCS.PHASECHK.TRANS64 P2, [R3+URZ+0x88], R26 ;  /* 0x0000881a0300a5a7 */ /* 0x000ea400080410ff */
[----:B--2---:R-:W-:Y:S05]  /*74e0*/  @!P2 BRA `(.L_x_136) ;  /* 0xfffffffc00f0a947 */ /* 0x004fea000383ffff */
[----:B------:R-:W-:Y:S05]  /*74f0*/  BRA `(.L_x_137) ;  /* 0xffffffcc00dc7947 */ /* 0x000fea000383ffff */
.L_x_81:
[----:B--2---:R2:W4:Y:S02]  /*7500*/  SYNCS.PHASECHK.TRANS64.TRYWAIT P0, [R0+URZ+0xa0], R3 ;  /* 0x0000a003000075a7 */ /* 0x00452400080011ff */
[----:B----4-:R-:W-:Y:S05]  /*7510*/  @!P0 NANOSLEEP.SYNCS 0x989680 ;  /* 0x009896800000895d */ /* 0x010fea0003900000 */
[----:B------:R-:W4:Y:S02]  /*7520*/  @!P0 SYNCS.PHASECHK.TRANS64 P0, [R0+URZ+0xa0], R3 ;  /* 0x0000a003000085a7 */ /* 0x000f2400080010ff */
[----:B----4-:R-:W-:Y:S05]  /*7530*/  @!P0 BRA `(.L_x_81) ;  /* 0xfffffffc00f08947 */ /* 0x010fea000383ffff */
[----:B------:R-:W-:Y:S05]  /*7540*/  BRA `(.L_x_138) ;  /* 0xffffffd4002c7947 */ /* 0x000fea000383ffff */
.L_x_92:
[----:B-1----:R-:W-:Y:S04]  /*7550*/  MOV R0, UR43 ;  /* 0x0000002b00007c02 */ /* 0x002fe80008000f00 */
[----:B------:R1:W2:Y:S03]  /*7560*/  SYNCS.PHASECHK.TRANS64.TRYWAIT P1, [R0+URZ+0x80], R3 ;  /* 0x00008003000075a7 */ /* 0x0002a600080211ff */
[----:B--2---:R-:W-:Y:S05]  /*7570*/  @!P1 NANOSLEEP.SYNCS 0x989680 ;  /* 0x009896800000995d */ /* 0x004fea0003900000 */
[----:B------:R-:W2:Y:S02]  /*7580*/  @!P1 SYNCS.PHASECHK.TRANS64 P1, [R0+URZ+0x80], R3 ;  /* 0x00008003000095a7 */ /* 0x000ea400080210ff */
[----:B--2---:R-:W-:Y:S05]  /*7590*/  @!P1 BRA `(.L_x_92) ;  /* 0xfffffffc00ec9947 */ /* 0x004fea000383ffff */
[----:B------:R-:W-:Y:S05]  /*75a0*/  BRA `(.L_x_91) ;  /* 0xffffffe000287947 */ /* 0x000fea000383ffff */
.L_x_94:
[----:B------:R1:W1:Y:S02]  /*75b0*/  SYNCS.PHASECHK.TRANS64.TRYWAIT P1, [R156+URZ+0xc0], R5 ;  /* 0x0000c0059c0075a7 */ /* 0x00026400080211ff */
[----:B-1----:R-:W-:Y:S05]  /*75c0*/  @!P1 NANOSLEEP.SYNCS 0x989680 ;  /* 0x009896800000995d */ /* 0x002fea0003900000 */
[----:B------:R-:W1:Y:S02]  /*75d0*/  @!P1 SYNCS.PHASECHK.TRANS64 P1, [R156+URZ+0xc0], R5 ;  /* 0x0000c0059c0095a7 */ /* 0x000e6400080210ff */
[----:B-1----:R-:W-:Y:S05]  /*75e0*/  @!P1 BRA `(.L_x_94) ;  /* 0xfffffffc00f09947 */ /* 0x002fea000383ffff */
[----:B------:R-:W-:Y:S05]  /*75f0*/  BRA `(.L_x_93) ;  /* 0xffffffe0006c7947 */ /* 0x000fea000383ffff */
        .weak           $__internal_0_$__cuda_sm10x_tcgen05_guardrail_trap_col_being_dealloced_not_returned_by_alloc
        .type           $__internal_0_$__cuda_sm10x_tcgen05_guardrail_trap_col_being_dealloced_not_returned_by_alloc,@function
        .size           $__internal_0_$__cuda_sm10x_tcgen05_guardrail_trap_col_being_dealloced_not_returned_by_alloc,($__internal_1_$__cuda_sm10x_tcgen05_guardrail_trap_phase_invalid_during_alloc - $__internal_0_$__cuda_sm10x_tcgen05_guardrail_trap_col_being_dealloced_not_returned_by_alloc)
$__internal_0_$__cuda_sm10x_tcgen05_guardrail_trap_col_being_dealloced_not_returned_by_alloc:
[----:B------:R-:W-:Y:S05]  /*7600*/  BPT.TRAP 0x1 ;  /* 0x000000040000795c */ /* 0x000fea0000300000 */
[----:B------:R-:W-:-:S04]  /*7610*/  HFMA2 R3, -RZ, RZ, 0, 0 ;  /* 0x00000000ff037431 */ /* 0x000fc800000001ff */
[----:B------:R-:W-:Y:S05]  /*7620*/  RET.REL.NODEC R2 `(_ZN7cutlass13device_kernelINS_4gemm6kernel13GemmUniversalIN4cute5tupleIJiiiiEEENS1_10collective13CollectiveMmaINS1_35MainloopSm100TmaUmmaWarpSpecializedILi8ELi2ELi4ENS5_IJNS4_1CILi1EEESB_SB_EEEEENS5_IJNSA_ILi128EEENSA_ILi64EEESE_EEENS_12float_e4m3_tENS5_IJlSB_lEEESH_SI_NS4_8TiledMMAINS4_8MMA_AtomIJNS4_10MMA_TraitsINS4_19SM100_MMA_F8F6F4_SSEJSH_SH_fSE_SF_NS4_17integral_constantINS4_4UMMA5MajorELSP_0EEESQ_NSN_INSO_7ScaleInELSR_0EEESS_EEEEEENS4_6LayoutISC_NS5_IJNSA_ILi0EEESW_SW_EEEEENS5_IJNS4_10UnderscoreESZ_SZ_EEEEENS4_13SM90_TMA_LOADENS4_14ComposedLayoutINS4_7SwizzleILi3ELi4ELi3EEENS4_18smem_ptr_flag_bitsILi8EEENSV_INS5_IJNSA_ILi8EEESE_EEENS5_IJSE_SB_EEEEEEEvNS4_8identityES12_S1C_vS1D_EENS_8epilogue10collective18CollectiveEpilogueINS1F_23Sm100TmaWarpSpecializedILi1ELi1ELi64ELb0ELb0EEEJSG_NS5_IJNSV_ISE_SB_EENSV_ISF_SB_EEEEESH_SI_SH_SI_NS1F_6fusion15FusionCallbacksIS1J_NS1N_17LinearCombinationISH_fSH_fLNS_15FloatRoundStyleE2EEESG_S1M_JEEENS4_5SM1004TMEM4LOAD26SM100_TMEM_LOAD_32dp32b64xES12_NS13_INS14_ILi2ELi4ELi3EEES17_NSV_INS5_IJS18_SF_EEENS5_IJSF_SB_EEEEEEENS4_39AutoVectorizingCopyWithAssumedAlignmentILi128EEENS4_14SM90_TMA_STOREES21_S23_S23_EEEvvEEEEvNT_6ParamsE) ;  /* 0xffffff8802747950 */ /* 0x000fea0003c3ffff */
        .weak           $__internal_1_$__cuda_sm10x_tcgen05_guardrail_trap_phase_invalid_during_alloc
        .type           $__internal_1_$__cuda_sm10x_tcgen05_guardrail_trap_phase_invalid_during_alloc,@function
        .size           $__internal_1_$__cuda_sm10x_tcgen05_guardrail_trap_phase_invalid_during_alloc,($__internal_2_$__cuda_sm10x_tcgen05_guardrail_trap_unallocated_columns_being_dealloced - $__internal_1_$__cuda_sm10x_tcgen05_guardrail_trap_phase_invalid_during_alloc)
$__internal_1_$__cuda_sm10x_tcgen05_guardrail_trap_phase_invalid_during_alloc:
[----:B------:R-:W-:Y:S05]  /*7630*/  BPT.TRAP 0x1 ;  /* 0x000000040000795c */ /* 0x000fea0000300000 */
[----:B------:R-:W-:-:S04]  /*7640*/  MOV R3, 0x0 ;  /* 0x0000000000037802 */ /* 0x000fc80000000f00 */
[----:B------:R-:W-:Y:S05]  /*7650*/  RET.REL.NODEC R2 `(_ZN7cutlass13device_kernelINS_4gemm6kernel13GemmUniversalIN4cute5tupleIJiiiiEEENS1_10collective13CollectiveMmaINS1_35MainloopSm100TmaUmmaWarpSpecializedILi8ELi2ELi4ENS5_IJNS4_1CILi1EEESB_SB_EEEEENS5_IJNSA_ILi128EEENSA_ILi64EEESE_EEENS_12float_e4m3_tENS5_IJlSB_lEEESH_SI_NS4_8TiledMMAINS4_8MMA_AtomIJNS4_10MMA_TraitsINS4_19SM100_MMA_F8F6F4_SSEJSH_SH_fSE_SF_NS4_17integral_constantINS4_4UMMA5MajorELSP_0EEESQ_NSN_INSO_7ScaleInELSR_0EEESS_EEEEEENS4_6LayoutISC_NS5_IJNSA_ILi0EEESW_SW_EEEEENS5_IJNS4_10UnderscoreESZ_SZ_EEEEENS4_13SM90_TMA_LOADENS4_14ComposedLayoutINS4_7SwizzleILi3ELi4ELi3EEENS4_18smem_ptr_flag_bitsILi8EEENSV_INS5_IJNSA_ILi8EEESE_EEENS5_IJSE_SB_EEEEEEEvNS4_8identityES12_S1C_vS1D_EENS_8epilogue10collective18CollectiveEpilogueINS1F_23Sm100TmaWarpSpecializedILi1ELi1ELi64ELb0ELb0EEEJSG_NS5_IJNSV_ISE_SB_EENSV_ISF_SB_EEEEESH_SI_SH_SI_NS1F_6fusion15FusionCallbacksIS1J_NS1N_17LinearCombinationISH_fSH_fLNS_15FloatRoundStyleE2EEESG_S1M_JEEENS4_5SM1004TMEM4LOAD26SM100_TMEM_LOAD_32dp32b64xES12_NS13_INS14_ILi2ELi4ELi3EEES17_NSV_INS5_IJS18_SF_EEENS5_IJSF_SB_EEEEEEENS4_39AutoVectorizingCopyWithAssumedAlignmentILi128EEENS4_14SM90_TMA_STOREES21_S23_S23_EEEvvEEEEvNT_6ParamsE) ;  /* 0xffffff8802687950 */ /* 0x000fea0003c3ffff */
        .weak           $__internal_2_$__cuda_sm10x_tcgen05_guardrail_trap_unallocated_columns_being_dealloced
        .type           $__internal_2_$__cuda_sm10x_tcgen05_guardrail_trap_unallocated_columns_being_dealloced,@function
        .size           $__internal_2_$__cuda_sm10x_tcgen05_guardrail_trap_unallocated_columns_being_dealloced,(.L_x_140 - $__internal_2_$__cuda_sm10x_tcgen05_guardrail_trap_unallocated_columns_being_dealloced)
$__internal_2_$__cuda_sm10x_tcgen05_guardrail_trap_unallocated_columns_being_dealloced:
[----:B------:R-:W-:Y:S05]  /*7660*/  BPT.TRAP 0x1 ;  /* 0x000000040000795c */ /* 0x000fea0000300000 */
[----:B------:R-:W-:-:S04]  /*7670*/  HFMA2 R3, -RZ, RZ, 0, 0 ;  /* 0x00000000ff037431 */ /* 0x000fc800000001ff */
[----:B------:R-:W-:Y:S05]  /*7680*/  RET.REL.NODEC R2 `(_ZN7cutlass13device_kernelINS_4gemm6kernel13GemmUniversalIN4cute5tupleIJiiiiEEENS1_10collective13CollectiveMmaINS1_35MainloopSm100TmaUmmaWarpSpecializedILi8ELi2ELi4ENS5_IJNS4_1CILi1EEESB_SB_EEEEENS5_IJNSA_ILi128EEENSA_ILi64EEESE_EEENS_12float_e4m3_tENS5_IJlSB_lEEESH_SI_NS4_8TiledMMAINS4_8MMA_AtomIJNS4_10MMA_TraitsINS4_19SM100_MMA_F8F6F4_SSEJSH_SH_fSE_SF_NS4_17integral_constantINS4_4UMMA5MajorELSP_0EEESQ_NSN_INSO_7ScaleInELSR_0EEESS_EEEEEENS4_6LayoutISC_NS5_IJNSA_ILi0EEESW_SW_EEEEENS5_IJNS4_10UnderscoreESZ_SZ_EEEEENS4_13SM90_TMA_LOADENS4_14ComposedLayoutINS4_7SwizzleILi3ELi4ELi3EEENS4_18smem_ptr_flag_bitsILi8EEENSV_INS5_IJNSA_ILi8EEESE_EEENS5_IJSE_SB_EEEEEEEvNS4_8identityES12_S1C_vS1D_EENS_8epilogue10collective18CollectiveEpilogueINS1F_23Sm100TmaWarpSpecializedILi1ELi1ELi64ELb0ELb0EEEJSG_NS5_IJNSV_ISE_SB_EENSV_ISF_SB_EEEEESH_SI_SH_SI_NS1F_6fusion15FusionCallbacksIS1J_NS1N_17LinearCombinationISH_fSH_fLNS_15FloatRoundStyleE2EEESG_S1M_JEEENS4_5SM1004TMEM4LOAD26SM100_TMEM_LOAD_32dp32b64xES12_NS13_INS14_ILi2ELi4ELi3EEES17_NSV_INS5_IJS18_SF_EEENS5_IJSF_SB_EEEEEEENS4_39AutoVectorizingCopyWithAssumedAlignmentILi128EEENS4_14SM90_TMA_STOREES21_S23_S23_EEEvvEEEEvNT_6ParamsE) ;  /* 0xffffff88025c7950 */ /* 0x000fea0003c3ffff */
.L_x_139:
[----:B------:R-:W-:-:S00]  /*7690*/  BRA `(.L_x_139) ;  /* 0xfffffffc00fc7947 */ /* 0x000fc0000383ffff */
[----:B------:R-:W-:-:S00]  /*76a0*/  NOP ;  /* 0x0000000000007918 */ /* 0x000fc00000000000 */
        /* <DEDUP_REMOVED lines=13> */
.L_x_140:


//--------------------- .nv.global.init           --------------------------
	.section	.nv.global.init,"aw",@progbits
.nv.global.init:
	.type		$str$27,@object
	.size		$str$27,($str$28 - $str$27)
$str$27:
        /*0000*/ 	.byte	0x28, 0x61, 0x64, 0x64, 0x72, 0x65, 0x73, 0x73, 0x20, 0x26, 0x20, 0x6d, 0x61, 0x73, 0x6b, 0x29
        /*0010*/ 	.byte	0x20, 0x3d, 0x3d, 0x20, 0x30, 0x00
	.type		$str$28,@object
	.size		$str$28,($str$26 - $str$28)
$str$28:
        /*0016*/ 	.byte	0x2f, 0x74, 0x6d, 0x70, 0x2f, 0x63, 0x75, 0x74, 0x6c, 0x61, 0x73, 0x73, 0x5f, 0x73, 0x77, 0x65
        /*0026*/ 	.byte	0x65, 0x70, 0x5f, 0x73, 0x72, 0x63, 0x2f, 0x69, 0x6e, 0x63, 0x6c, 0x75, 0x64, 0x65, 0x2f, 0x63
        /*0036*/ 	.byte	0x75, 0x74, 0x65, 0x2f, 0x70, 0x6f, 0x69, 0x6e, 0x74, 0x65, 0x72, 0x5f, 0x66, 0x6c, 0x61, 0x67
        /*0046*/ 	.byte	0x67, 0x65, 0x64, 0x2e, 0x68, 0x70, 0x70, 0x00
	.type		$str$26,@object
	.size		$str$26,($str$25 - $str$26)
$str$26:
        /*004e*/ 	.byte	0x2f, 0x74, 0x6d, 0x70, 0x2f, 0x63, 0x75, 0x74, 0x6c, 0x61, 0x73, 0x73, 0x5f, 0x73, 0x77, 0x65
        /*005e*/ 	.byte	0x65, 0x70, 0x5f, 0x73, 0x72, 0x63, 0x2f, 0x69, 0x6e, 0x63, 0x6c, 0x75, 0x64, 0x65, 0x2f, 0x63
        /*006e*/ 	.byte	0x75, 0x74, 0x65, 0x2f, 0x61, 0x74, 0x6f, 0x6d, 0x2f, 0x63, 0x6f, 0x70, 0x79, 0x5f, 0x74, 0x72
        /*007e*/ 	.byte	0x61, 0x69, 0x74, 0x73, 0x5f, 0x73, 0x6d, 0x31, 0x30, 0x30, 0x2e, 0x68, 0x70, 0x70, 0x00
	.type		$str$25,@object
	.size		$str$25,(__unnamed_1 - $str$25)
$str$25:
        /*008d*/ 	.byte	0x28, 0x28, 0x75, 0x69, 0x6e, 0x74, 0x33, 0x32, 0x5f, 0x74, 0x28, 0x74, 0x68, 0x72, 0x65, 0x61
        /*009d*/ 	.byte	0x64, 0x49, 0x64, 0x78, 0x2e, 0x78, 0x29, 0x20, 0x2f, 0x20, 0x33, 0x32, 0x29, 0x20, 0x25, 0x20
        /*00ad*/ 	.byte	0x34, 0x29, 0x20, 0x3d, 0x3d, 0x20, 0x28, 0x28, 0x28, 0x74, 0x6d, 0x65, 0x6d, 0x5f, 0x61, 0x64
        /*00bd*/ 	.byte	0x64, 0x72, 0x20, 0x3e, 0x3e, 0x20, 0x31, 0x36, 0x29, 0x20, 0x2f, 0x20, 0x33, 0x32, 0x29, 0x20
        /*00cd*/ 	.byte	0x25, 0x20, 0x34, 0x29, 0x00
	.type		__unnamed_1,@object
	.size		__unnamed_1,(__unnamed_2 - __unnamed_1)
__unnamed_1:
        /*00d2*/ 	.byte	0x61, 0x75, 0x74, 0x6f, 0x20, 0x63, 0x75, 0x74, 0x65, 0x3a, 0x3a, 0x61, 0x73, 0x5f, 0x70, 0x6f
        /* <DEDUP_REMOVED lines=24> */
        /*0262*/ 	.byte	0x43, 0x3c, 0x38, 0x31, 0x39, 0x32, 0x3e, 0x3e, 0x3e, 0x3e, 0x5d, 0x00
	.type		__unnamed_2,@object
	.size		__unnamed_2,(.L_2 - __unnamed_2)
__unnamed_2:
        /* <DEDUP_REMOVED lines=42> */
        /*050e*/ 	.byte	0x3e, 0x3e, 0x3e, 0x3e, 0x5d, 0x00
.L_2:


//--------------------- .nv.shared._ZN7cutlass13device_kernelINS_4gemm6kernel13GemmUniversalIN4cute5tupleIJiiiiEEENS1_10collective13CollectiveMmaINS1_35MainloopSm100TmaUmmaWarpSpecializedILi8ELi2ELi4ENS5_IJNS4_1CILi1EEESB_SB_EEEEENS5_IJNSA_ILi128EEENSA_ILi64EEESE_EEENS_12float_e4m3_tENS5_IJlSB_lEEESH_SI_NS4_8TiledMMAINS4_8MMA_AtomIJNS4_10MMA_TraitsINS4_19SM100_MMA_F8F6F4_SSEJSH_SH_fSE_SF_NS4_17integral_constantINS4_4UMMA5MajorELSP_0EEESQ_NSN_INSO_7ScaleInELSR_0EEESS_EEEEEENS4_6LayoutISC_NS5_IJNSA_ILi0EEESW_SW_EEEEENS5_IJNS4_10UnderscoreESZ_SZ_EEEEENS4_13SM90_TMA_LOADENS4_14ComposedLayoutINS4_7SwizzleILi3ELi4ELi3EEENS4_18smem_ptr_flag_bitsILi8EEENSV_INS5_IJNSA_ILi8EEESE_EEENS5_IJSE_SB_EEEEEEEvNS4_8identityES12_S1C_vS1D_EENS_8epilogue10collective18CollectiveEpilogueINS1F_23Sm100TmaWarpSpecializedILi1ELi1ELi64ELb0ELb0EEEJSG_NS5_IJNSV_ISE_SB_EENSV_ISF_SB_EEEEESH_SI_SH_SI_NS1F_6fusion15FusionCallbacksIS1J_NS1N_17LinearCombinationISH_fSH_fLNS_15FloatRoundStyleE2EEESG_S1M_JEEENS4_5SM1004TMEM4LOAD26SM100_TMEM_LOAD_32dp32b64xES12_NS13_INS14_ILi2ELi4ELi3EEES17_NSV_INS5_IJS18_SF_EEENS5_IJSF_SB_EEEEEEENS4_39AutoVectorizingCopyWithAssumedAlignmentILi128EEENS4_14SM90_TMA_STOREES21_S23_S23_EEEvvEEEEvNT_6ParamsE --------------------------
	.section	.nv.shared._ZN7cutlass13device_kernelINS_4gemm6kernel13GemmUniversalIN4cute5tupleIJiiiiEEENS1_10collective13CollectiveMmaINS1_35MainloopSm100TmaUmmaWarpSpecializedILi8ELi2ELi4ENS5_IJNS4_1CILi1EEESB_SB_EEEEENS5_IJNSA_ILi128EEENSA_ILi64EEESE_EEENS_12float_e4m3_tENS5_IJlSB_lEEESH_SI_NS4_8TiledMMAINS4_8MMA_AtomIJNS4_10MMA_TraitsINS4_19SM100_MMA_F8F6F4_SSEJSH_SH_fSE_SF_NS4_17integral_constantINS4_4UMMA5MajorELSP_0EEESQ_NSN_INSO_7ScaleInELSR_0EEESS_EEEEEENS4_6LayoutISC_NS5_IJNSA_ILi0EEESW_SW_EEEEENS5_IJNS4_10UnderscoreESZ_SZ_EEEEENS4_13SM90_TMA_LOADENS4_14ComposedLayoutINS4_7SwizzleILi3ELi4ELi3EEENS4_18smem_ptr_flag_bitsILi8EEENSV_INS5_IJNSA_ILi8EEESE_EEENS5_IJSE_SB_EEEEEEEvNS4_8identityES12_S1C_vS1D_EENS_8epilogue10collective18CollectiveEpilogueINS1F_23Sm100TmaWarpSpecializedILi1ELi1ELi64ELb0ELb0EEEJSG_NS5_IJNSV_ISE_SB_EENSV_ISF_SB_EEEEESH_SI_SH_SI_NS1F_6fusion15FusionCallbacksIS1J_NS1N_17LinearCombinationISH_fSH_fLNS_15FloatRoundStyleE2EEESG_S1M_JEEENS4_5SM1004TMEM4LOAD26SM100_TMEM_LOAD_32dp32b64xES12_NS13_INS14_ILi2ELi4ELi3EEES17_NSV_INS5_IJS18_SF_EEENS5_IJSF_SB_EEEEEEENS4_39AutoVectorizingCopyWithAssumedAlignmentILi128EEENS4_14SM90_TMA_STOREES21_S23_S23_EEEvvEEEEvNT_6ParamsE,"aw",@nobits
	.sectionflags	@""
	.align	16
	.zero		1024


//--------------------- .nv.shared.reserved.0     --------------------------
	.section	.nv.shared.reserved.0,"aw",@nobits
	.weak		__nv_reservedSMEM_offset_0_alias
	.size		__nv_reservedSMEM_offset_0_alias, 0, 64
	.other		__nv_reservedSMEM_offset_0_alias,@"STO_CUDA_RESERVED_SHARED STV_DEFAULT"
__nv_reservedSMEM_offset_0_alias:
	.zero		0
.nv.shared.reserved.0:
	.zero		64
	.weak		__nv_reservedSMEM_tcgen05_partition
	.type		__nv_reservedSMEM_tcgen05_partition,@object
	.size		__nv_reservedSMEM_tcgen05_partition,(.L_0 - __nv_reservedSMEM_tcgen05_partition)
__nv_reservedSMEM_tcgen05_partition:
	.zero		32
.L_0:


//--------------------- .nv.global                --------------------------
	.section	.nv.global,"aw",@nobits
.nv.global:
	.type		_ZN40_INTERNAL_47991fbb_4_k_cu_26f73de0_335944cute1_E,@object
	.size		_ZN40_INTERNAL_47991fbb_4_k_cu_26f73de0_335944cute1_E,(_ZN40_INTERNAL_47991fbb_4_k_cu_26f73de0_335944cuda3std3__45__cpo6cbeginE - _ZN40_INTERNAL_47991fbb_4_k_cu_26f73de0_335944cute1_E)
_ZN40_INTERNAL_47991fbb_4_k_cu_26f73de0_335944cute1_E:
	.zero		1
	.type		_ZN40_INTERNAL_47991fbb_4_k_cu_26f73de0_335944cuda3std3__45__cpo6cbeginE,@object
	.size		_ZN40_INTERNAL_47991fbb_4_k_cu_26f73de0_335944cuda3std3__45__cpo6cbeginE,(_ZN40_INTERNAL_47991fbb_4_k_cu_26f73de0_335944cuda3std3__48in_placeE - _ZN40_INTERNAL_47991fbb_4_k_cu_26f73de0_335944cuda3std3__45__cpo6cbeginE)
_ZN40_INTERNAL_47991fbb_4_k_cu_26f73de0_335944cuda3std3__45__cpo6cbeginE:
	.zero		1
	.type		_ZN40_INTERNAL_47991fbb_4_k_cu_26f73de0_335944cuda3std3__48in_placeE,@object
	.size		_ZN40_INTERNAL_47991fbb_4_k_cu_26f73de0_335944cuda3std3__48in_placeE,(_ZN40_INTERNAL_47991fbb_4_k_cu_26f73de0_335944cuda3std6ranges3__45__cpo9iter_moveE - _ZN40_INTERNAL_47991fbb_4_k_cu_26f73de0_335944cuda3std3__48in_placeE)
_ZN40_INTERNAL_47991fbb_4_k_cu_26f73de0_335944cuda3std3__48in_placeE:
	.zero		1
	.type		_ZN40_INTERNAL_47991fbb_4_k_cu_26f73de0_335944cuda3std6ranges3__45__cpo9iter_moveE,@object
	.size		_ZN40_INTERNAL_47991fbb_4_k_cu_26f73de0_335944cuda3std6ranges3__45__cpo9iter_moveE,(_ZN40_INTERNAL_47991fbb_4_k_cu_26f73de0_335944cuda3std3__45__cpo5beginE - _ZN40_INTERNAL_47991fbb_4_k_cu_26f73de0_335944cuda3std6ranges3__45__cpo9iter_moveE)
_ZN40_INTERNAL_47991fbb_4_k_cu_26f73de0_335944cuda3std6ranges3__45__cpo9iter_moveE:
	.zero		1
	.type		_ZN40_INTERNAL_47991fbb_4_k_cu_26f73de0_335944cuda3std3__45__cpo5beginE,@object
	.size		_ZN40_INTERNAL_47991fbb_4_k_cu_26f73de0_335944cuda3std3__45__cpo5beginE,(_ZN40_INTERNAL_47991fbb_4_k_cu_26f73de0_335944cuda3std3__442_GLOBAL__N__47991fbb_4_k_cu_26f73de0_335946ignoreE - _ZN40_INTERNAL_47991fbb_4_k_cu_26f73de0_335944cuda3std3__45__cpo5beginE)
_ZN40_INTERNAL_47991fbb_4_k_cu_26f73de0_335944cuda3std3__45__cpo5beginE:
	.zero		1
	.type		_ZN40_INTERNAL_47991fbb_4_k_cu_26f73de0_335944cuda3std3__442_GLOBAL__N__47991fbb_4_k_cu_26f73de0_335946ignoreE,@object
	.size		_ZN40_INTERNAL_47991fbb_4_k_cu_26f73de0_335944cuda3std3__442_GLOBAL__N__47991fbb_4_k_cu_26f73de0_335946ignoreE,(_ZN40_INTERNAL_47991fbb_4_k_cu_26f73de0_335944cute7productE - _ZN40_INTERNAL_47991fbb_4_k_cu_26f73de0_335944cuda3std3__442_GLOBAL__N__47991fbb_4_k_cu_26f73de0_335946ignoreE)
_ZN40_INTERNAL_47991fbb_4_k_cu_26f73de0_335944cuda3std3__442_GLOBAL__N__47991fbb_4_k_cu_26f73de0_335946ignoreE:
	.zero		1
	.type		_ZN40_INTERNAL_47991fbb_4_k_cu_26f73de0_335944cute7productE,@object
	.size		_ZN40_INTERNAL_47991fbb_4_k_cu_26f73de0_335944cute7productE,(_ZN40_INTERNAL_47991fbb_4_k_cu_26f73de0_335944cuda3std3__45__cpo3endE - _ZN40_INTERNAL_47991fbb_4_k_cu_26f73de0_335944cute7productE)
_ZN40_INTERNAL_47991fbb_4_k_cu_26f73de0_335944cute7productE:
	.zero		1
	.type		_ZN40_INTERNAL_47991fbb_4_k_cu_26f73de0_335944cuda3std3__45__cpo3endE,@object
	.size		_ZN40_INTERNAL_47991fbb_4_k_cu_26f73de0_335944cuda3std3__45__cpo3endE,(_ZN40_INTERNAL_47991fbb_4_k_cu_26f73de0_335944cuda3std3__419piecewise_constructE - _ZN40_INTERNAL_47991fbb_4_k_cu_26f73de0_335944cuda3std3__45__cpo3endE)
_ZN40_INTERNAL_47991fbb_4_k_cu_26f73de0_335944cuda3std3__45__cpo3endE:
	.zero		1
	.type		_ZN40_INTERNAL_47991fbb_4_k_cu_26f73de0_335944cuda3std3__419piecewise_constructE,@object
	.size		_ZN40_INTERNAL_47991fbb_4_k_cu_26f73de0_335944cuda3std3__419piecewise_constructE,(_ZN40_INTERNAL_47991fbb_4_k_cu_26f73de0_335944cuda3std3__45__cpo4cendE - _ZN40_INTERNAL_47991fbb_4_k_cu_26f73de0_335944cuda3std3__419piecewise_constructE)
_ZN40_INTERNAL_47991fbb_4_k_cu_26f73de0_335944cuda3std3__419piecewise_constructE:
	.zero		1
	.type		_ZN40_INTERNAL_47991fbb_4_k_cu_26f73de0_335944cuda3std3__45__cpo4cendE,@object
	.size		_ZN40_INTERNAL_47991fbb_4_k_cu_26f73de0_335944cuda3std3__45__cpo4cendE,(_ZN40_INTERNAL_47991fbb_4_k_cu_26f73de0_335944cuda3std6ranges3__45__cpo4swapE - _ZN40_INTERNAL_47991fbb_4_k_cu_26f73de0_335944cuda3std3__45__cpo4cendE)
_ZN40_INTERNAL_47991fbb_4_k_cu_26f73de0_335944cuda3std3__45__cpo4cendE:
	.zero		1
	.type		_ZN40_INTERNAL_47991fbb_4_k_cu_26f73de0_335944cuda3std6ranges3__45__cpo4swapE,@object
	.size		_ZN40_INTERNAL_47991fbb_4_k_cu_26f73de0_335944cuda3std6ranges3__45__cpo4swapE,(.L_10 - _ZN40_INTERNAL_47991fbb_4_k_cu_26f73de0_335944cuda3std6ranges3__45__cpo4swapE)
_ZN40_INTERNAL_47991fbb_4_k_cu_26f73de0_335944cuda3std6ranges3__45__cpo4swapE:
	.zero		1
.L_10:


//--------------------- .nv.constant0._ZN7cutlass13device_kernelINS_4gemm6kernel13GemmUniversalIN4cute5tupleIJiiiiEEENS1_10collective13CollectiveMmaINS1_35MainloopSm100TmaUmmaWarpSpecializedILi8ELi2ELi4ENS5_IJNS4_1CILi1EEESB_SB_EEEEENS5_IJNSA_ILi128EEENSA_ILi64EEESE_EEENS_12float_e4m3_tENS5_IJlSB_lEEESH_SI_NS4_8TiledMMAINS4_8MMA_AtomIJNS4_10MMA_TraitsINS4_19SM100_MMA_F8F6F4_SSEJSH_SH_fSE_SF_NS4_17integral_constantINS4_4UMMA5MajorELSP_0EEESQ_NSN_INSO_7ScaleInELSR_0EEESS_EEEEEENS4_6LayoutISC_NS5_IJNSA_ILi0EEESW_SW_EEEEENS5_IJNS4_10UnderscoreESZ_SZ_EEEEENS4_13SM90_TMA_LOADENS4_14ComposedLayoutINS4_7SwizzleILi3ELi4ELi3EEENS4_18smem_ptr_flag_bitsILi8EEENSV_INS5_IJNSA_ILi8EEESE_EEENS5_IJSE_SB_EEEEEEEvNS4_8identityES12_S1C_vS1D_EENS_8epilogue10collective18CollectiveEpilogueINS1F_23Sm100TmaWarpSpecializedILi1ELi1ELi64ELb0ELb0EEEJSG_NS5_IJNSV_ISE_SB_EENSV_ISF_SB_EEEEESH_SI_SH_SI_NS1F_6fusion15FusionCallbacksIS1J_NS1N_17LinearCombinationISH_fSH_fLNS_15FloatRoundStyleE2EEESG_S1M_JEEENS4_5SM1004TMEM4LOAD26SM100_TMEM_LOAD_32dp32b64xES12_NS13_INS14_ILi2ELi4ELi3EEES17_NSV_INS5_IJS18_SF_EEENS5_IJSF_SB_EEEEEEENS4_39AutoVectorizingCopyWithAssumedAlignmentILi128EEENS4_14SM90_TMA_STOREES21_S23_S23_EEEvvEEEEvNT_6ParamsE --------------------------
	.section	.nv.constant0._ZN7cutlass13device_kernelINS_4gemm6kernel13GemmUniversalIN4cute5tupleIJiiiiEEENS1_10collective13CollectiveMmaINS1_35MainloopSm100TmaUmmaWarpSpecializedILi8ELi2ELi4ENS5_IJNS4_1CILi1EEESB_SB_EEEEENS5_IJNSA_ILi128EEENSA_ILi64EEESE_EEENS_12float_e4m3_tENS5_IJlSB_lEEESH_SI_NS4_8TiledMMAINS4_8MMA_AtomIJNS4_10MMA_TraitsINS4_19SM100_MMA_F8F6F4_SSEJSH_SH_fSE_SF_NS4_17integral_constantINS4_4UMMA5MajorELSP_0EEESQ_NSN_INSO_7ScaleInELSR_0EEESS_EEEEEENS4_6LayoutISC_NS5_IJNSA_ILi0EEESW_SW_EEEEENS5_IJNS4_10UnderscoreESZ_SZ_EEEEENS4_13SM90_TMA_LOADENS4_14ComposedLayoutINS4_7SwizzleILi3ELi4ELi3EEENS4_18smem_ptr_flag_bitsILi8EEENSV_INS5_IJNSA_ILi8EEESE_EEENS5_IJSE_SB_EEEEEEEvNS4_8identityES12_S1C_vS1D_EENS_8epilogue10collective18CollectiveEpilogueINS1F_23Sm100TmaWarpSpecializedILi1ELi1ELi64ELb0ELb0EEEJSG_NS5_IJNSV_ISE_SB_EENSV_ISF_SB_EEEEESH_SI_SH_SI_NS1F_6fusion15FusionCallbacksIS1J_NS1N_17LinearCombinationISH_fSH_fLNS_15FloatRoundStyleE2EEESG_S1M_JEEENS4_5SM1004TMEM4LOAD26SM100_TMEM_LOAD_32dp32b64xES12_NS13_INS14_ILi2ELi4ELi3EEES17_NSV_INS5_IJS18_SF_EEENS5_IJSF_SB_EEEEEEENS4_39AutoVectorizingCopyWithAssumedAlignmentILi128EEENS4_14SM90_TMA_STOREES21_S23_S23_EEEvvEEEEvNT_6ParamsE,"a",@progbits
	.sectionflags	@""
	.align	4
.nv.constant0._ZN7cutlass13device_kernelINS_4gemm6kernel13GemmUniversalIN4cute5tupleIJiiiiEEENS1_10collective13CollectiveMmaINS1_35MainloopSm100TmaUmmaWarpSpecializedILi8ELi2ELi4ENS5_IJNS4_1CILi1EEESB_SB_EEEEENS5_IJNSA_ILi128EEENSA_ILi64EEESE_EEENS_12float_e4m3_tENS5_IJlSB_lEEESH_SI_NS4_8TiledMMAINS4_8MMA_AtomIJNS4_10MMA_TraitsINS4_19SM100_MMA_F8F6F4_SSEJSH_SH_fSE_SF_NS4_17integral_constantINS4_4UMMA5MajorELSP_0EEESQ_NSN_INSO_7ScaleInELSR_0EEESS_EEEEEENS4_6LayoutISC_NS5_IJNSA_ILi0EEESW_SW_EEEEENS5_IJNS4_10UnderscoreESZ_SZ_EEEEENS4_13SM90_TMA_LOADENS4_14ComposedLayoutINS4_7SwizzleILi3ELi4ELi3EEENS4_18smem_ptr_flag_bitsILi8EEENSV_INS5_IJNSA_ILi8EEESE_EEENS5_IJSE_SB_EEEEEEEvNS4_8identityES12_S1C_vS1D_EENS_8epilogue10collective18CollectiveEpilogueINS1F_23Sm100TmaWarpSpecializedILi1ELi1ELi64ELb0ELb0EEEJSG_NS5_IJNSV_ISE_SB_EENSV_ISF_SB_EEEEESH_SI_SH_SI_NS1F_6fusion15FusionCallbacksIS1J_NS1N_17LinearCombinationISH_fSH_fLNS_15FloatRoundStyleE2EEESG_S1M_JEEENS4_5SM1004TMEM4LOAD26SM100_TMEM_LOAD_32dp32b64xES12_NS13_INS14_ILi2ELi4ELi3EEES17_NSV_INS5_IJS18_SF_EEENS5_IJSF_SB_EEEEEEENS4_39AutoVectorizingCopyWithAssumedAlignmentILi128EEENS4_14SM90_TMA_STOREES21_S23_S23_EEEvvEEEEvNT_6ParamsE:
	.zero		2944


//--------------------- SYMBOLS --------------------------

	.type		.nv.reservedSmem.offset0,@object
	.size		.nv.reservedSmem.offset0,0x4
	.type		.nv.reservedSmem.cap,@object
	.size		.nv.reservedSmem.cap,0x4
	.type		__assertfail,@function
